//
// Generated by NVIDIA NVVM Compiler
//
// Compiler Build ID: CL-36424714
// Cuda compilation tools, release 13.0, V13.0.88
// Based on NVVM 20.0.0
//

.version 9.0
.target sm_100
.address_size 64

	// .globl	_Z16group_quant_int8PKfPaPfiiff
.extern .shared .align 16 .b8 smem[];

.visible .entry _Z16group_quant_int8PKfPaPfiiff(
	.param .u64 .ptr .align 1 _Z16group_quant_int8PKfPaPfiiff_param_0,
	.param .u64 .ptr .align 1 _Z16group_quant_int8PKfPaPfiiff_param_1,
	.param .u64 .ptr .align 1 _Z16group_quant_int8PKfPaPfiiff_param_2,
	.param .u32 _Z16group_quant_int8PKfPaPfiiff_param_3,
	.param .u32 _Z16group_quant_int8PKfPaPfiiff_param_4,
	.param .f32 _Z16group_quant_int8PKfPaPfiiff_param_5,
	.param .f32 _Z16group_quant_int8PKfPaPfiiff_param_6
)
{
	.reg .pred 	%p<17>;
	.reg .b32 	%r<98>;
	.reg .b32 	%f<76>;
	.reg .b64 	%rd<40>;

	ld.param.u64 	%rd17, [_Z16group_quant_int8PKfPaPfiiff_param_0];
	ld.param.u64 	%rd18, [_Z16group_quant_int8PKfPaPfiiff_param_1];
	ld.param.u64 	%rd16, [_Z16group_quant_int8PKfPaPfiiff_param_2];
	ld.param.u32 	%r34, [_Z16group_quant_int8PKfPaPfiiff_param_3];
	ld.param.u32 	%r35, [_Z16group_quant_int8PKfPaPfiiff_param_4];
	ld.param.f32 	%f75, [_Z16group_quant_int8PKfPaPfiiff_param_5];
	ld.param.f32 	%f11, [_Z16group_quant_int8PKfPaPfiiff_param_6];
	cvta.to.global.u64 	%rd1, %rd17;
	cvta.to.global.u64 	%rd2, %rd18;
	mov.u32 	%r1, %tid.x;
	and.b32  	%r97, %r1, 15;
	shr.u32 	%r3, %r1, 4;
	mov.u32 	%r36, %ctaid.x;
	mov.u32 	%r37, %ntid.x;
	shr.u32 	%r38, %r37, 4;
	mad.lo.s32 	%r4, %r38, %r36, %r3;
	setp.ge.s32 	%p1, %r4, %r35;
	@%p1 bra 	$L__BB0_17;
	mul.lo.s32 	%r39, %r34, %r4;
	cvt.s64.s32 	%rd3, %r39;
	setp.ge.s32 	%p2, %r97, %r34;
	@%p2 bra 	$L__BB0_8;
	not.b32 	%r40, %r97;
	add.s32 	%r5, %r34, %r40;
	and.b32  	%r41, %r5, 48;
	setp.eq.s32 	%p3, %r41, 48;
	mov.u32 	%r90, %r97;
	@%p3 bra 	$L__BB0_5;
	mul.lo.s32 	%r42, %r34, %r3;
	shl.b32 	%r43, %r42, 2;
	shl.b32 	%r44, %r97, 2;
	add.s32 	%r45, %r43, %r44;
	mov.u32 	%r46, smem;
	add.s32 	%r88, %r46, %r45;
	cvt.u64.u32 	%rd19, %r1;
	and.b64  	%rd20, %rd19, 15;
	add.s64 	%rd21, %rd3, %rd20;
	shl.b64 	%rd22, %rd21, 2;
	add.s64 	%rd36, %rd1, %rd22;
	shr.u32 	%r47, %r5, 4;
	add.s32 	%r48, %r47, 1;
	and.b32  	%r49, %r48, 3;
	neg.s32 	%r87, %r49;
	mov.u32 	%r90, %r97;
$L__BB0_4:
	.pragma "nounroll";
	ld.global.f32 	%f13, [%rd36];
	st.shared.f32 	[%r88], %f13;
	abs.f32 	%f14, %f13;
	max.f32 	%f75, %f75, %f14;
	add.s32 	%r90, %r90, 16;
	add.s32 	%r88, %r88, 64;
	add.s64 	%rd36, %rd36, 64;
	add.s32 	%r87, %r87, 1;
	setp.ne.s32 	%p4, %r87, 0;
	@%p4 bra 	$L__BB0_4;
$L__BB0_5:
	setp.lt.u32 	%p5, %r5, 48;
	@%p5 bra 	$L__BB0_8;
	cvt.u64.u32 	%rd23, %r90;
	add.s64 	%rd24, %rd3, %rd23;
	shl.b64 	%rd25, %rd24, 2;
	add.s64 	%rd26, %rd25, %rd1;
	add.s64 	%rd37, %rd26, 128;
	mul.lo.s32 	%r50, %r34, %r3;
	shl.b32 	%r51, %r50, 2;
	shl.b32 	%r52, %r90, 2;
	add.s32 	%r53, %r51, %r52;
	mov.u32 	%r54, smem;
	add.s32 	%r55, %r53, %r54;
	add.s32 	%r91, %r55, 128;
$L__BB0_7:
	ld.global.f32 	%f15, [%rd37+-128];
	st.shared.f32 	[%r91+-128], %f15;
	abs.f32 	%f16, %f15;
	max.f32 	%f17, %f75, %f16;
	ld.global.f32 	%f18, [%rd37+-64];
	st.shared.f32 	[%r91+-64], %f18;
	abs.f32 	%f19, %f18;
	max.f32 	%f20, %f17, %f19;
	ld.global.f32 	%f21, [%rd37];
	st.shared.f32 	[%r91], %f21;
	abs.f32 	%f22, %f21;
	max.f32 	%f23, %f20, %f22;
	ld.global.f32 	%f24, [%rd37+64];
	st.shared.f32 	[%r91+64], %f24;
	abs.f32 	%f25, %f24;
	max.f32 	%f75, %f23, %f25;
	add.s32 	%r90, %r90, 64;
	add.s64 	%rd37, %rd37, 256;
	add.s32 	%r91, %r91, 256;
	setp.lt.s32 	%p6, %r90, %r34;
	@%p6 bra 	$L__BB0_7;
$L__BB0_8:
	mov.b32 	%r56, %f75;
	shfl.sync.bfly.b32	%r57|%p7, %r56, 8, 31, 65535;
	mov.b32 	%f26, %r57;
	max.f32 	%f27, %f75, %f26;
	mov.b32 	%r58, %f27;
	shfl.sync.bfly.b32	%r59|%p8, %r58, 4, 31, 65535;
	mov.b32 	%f28, %r59;
	max.f32 	%f29, %f27, %f28;
	mov.b32 	%r60, %f29;
	shfl.sync.bfly.b32	%r61|%p9, %r60, 2, 31, 65535;
	mov.b32 	%f30, %r61;
	max.f32 	%f31, %f29, %f30;
	mov.b32 	%r62, %f31;
	shfl.sync.bfly.b32	%r63|%p10, %r62, 1, 31, 65535;
	mov.b32 	%f32, %r63;
	max.f32 	%f33, %f31, %f32;
	div.rn.f32 	%f8, %f33, %f11;
	setp.ne.s32 	%p11, %r97, 0;
	@%p11 bra 	$L__BB0_10;
	cvta.to.global.u64 	%rd27, %rd16;
	mul.wide.s32 	%rd28, %r4, 4;
	add.s64 	%rd29, %rd27, %rd28;
	st.global.f32 	[%rd29], %f8;
$L__BB0_10:
	setp.ge.s32 	%p12, %r97, %r34;
	bar.sync 	0;
	@%p12 bra 	$L__BB0_17;
	neg.f32 	%f9, %f11;
	not.b32 	%r64, %r97;
	add.s32 	%r20, %r34, %r64;
	and.b32  	%r65, %r20, 48;
	setp.eq.s32 	%p13, %r65, 48;
	@%p13 bra 	$L__BB0_14;
	shr.u32 	%r66, %r20, 4;
	add.s32 	%r67, %r66, 1;
	and.b32  	%r68, %r67, 3;
	cvt.u64.u32 	%rd30, %r1;
	and.b64  	%rd31, %rd30, 15;
	add.s64 	%rd32, %rd3, %rd31;
	add.s64 	%rd38, %rd2, %rd32;
	mul.lo.s32 	%r69, %r34, %r3;
	shl.b32 	%r70, %r69, 2;
	shl.b32 	%r71, %r97, 2;
	add.s32 	%r72, %r70, %r71;
	mov.u32 	%r73, smem;
	add.s32 	%r94, %r73, %r72;
	neg.s32 	%r93, %r68;
	shl.b32 	%r74, %r67, 4;
	and.b32  	%r75, %r74, 48;
	or.b32  	%r97, %r75, %r97;
$L__BB0_13:
	.pragma "nounroll";
	ld.shared.f32 	%f34, [%r94];
	div.rn.f32 	%f35, %f34, %f8;
	max.f32 	%f36, %f35, %f9;
	min.f32 	%f37, %f36, %f11;
	mov.f32 	%f38, 0f3F000000;
	copysign.f32 	%f39, %f37, %f38;
	add.rz.f32 	%f40, %f37, %f39;
	cvt.rzi.f32.f32 	%f41, %f40;
	cvt.rzi.s32.f32 	%r76, %f41;
	st.global.u8 	[%rd38], %r76;
	add.s64 	%rd38, %rd38, 16;
	add.s32 	%r94, %r94, 64;
	add.s32 	%r93, %r93, 1;
	setp.ne.s32 	%p14, %r93, 0;
	@%p14 bra 	$L__BB0_13;
$L__BB0_14:
	setp.lt.u32 	%p15, %r20, 48;
	@%p15 bra 	$L__BB0_17;
	mul.lo.s32 	%r77, %r34, %r3;
	shl.b32 	%r78, %r77, 2;
	shl.b32 	%r79, %r97, 2;
	add.s32 	%r80, %r78, %r79;
	mov.u32 	%r81, smem;
	add.s32 	%r82, %r80, %r81;
	add.s32 	%r96, %r82, 128;
	cvt.u64.u32 	%rd33, %r97;
	add.s64 	%rd34, %rd3, %rd33;
	add.s64 	%rd35, %rd34, %rd2;
	add.s64 	%rd39, %rd35, 32;
$L__BB0_16:
	ld.shared.f32 	%f42, [%r96+-128];
	div.rn.f32 	%f43, %f42, %f8;
	max.f32 	%f44, %f43, %f9;
	min.f32 	%f45, %f44, %f11;
	mov.f32 	%f46, 0f3F000000;
	copysign.f32 	%f47, %f45, %f46;
	add.rz.f32 	%f48, %f45, %f47;
	cvt.rzi.f32.f32 	%f49, %f48;
	cvt.rzi.s32.f32 	%r83, %f49;
	st.global.u8 	[%rd39+-32], %r83;
	ld.shared.f32 	%f50, [%r96+-64];
	div.rn.f32 	%f51, %f50, %f8;
	max.f32 	%f52, %f51, %f9;
	min.f32 	%f53, %f52, %f11;
	copysign.f32 	%f54, %f53, %f46;
	add.rz.f32 	%f55, %f53, %f54;
	cvt.rzi.f32.f32 	%f56, %f55;
	cvt.rzi.s32.f32 	%r84, %f56;
	st.global.u8 	[%rd39+-16], %r84;
	ld.shared.f32 	%f57, [%r96];
	div.rn.f32 	%f58, %f57, %f8;
	max.f32 	%f59, %f58, %f9;
	min.f32 	%f60, %f59, %f11;
	copysign.f32 	%f61, %f60, %f46;
	add.rz.f32 	%f62, %f60, %f61;
	cvt.rzi.f32.f32 	%f63, %f62;
	cvt.rzi.s32.f32 	%r85, %f63;
	st.global.u8 	[%rd39], %r85;
	ld.shared.f32 	%f64, [%r96+64];
	div.rn.f32 	%f65, %f64, %f8;
	max.f32 	%f66, %f65, %f9;
	min.f32 	%f67, %f66, %f11;
	copysign.f32 	%f68, %f67, %f46;
	add.rz.f32 	%f69, %f67, %f68;
	cvt.rzi.f32.f32 	%f70, %f69;
	cvt.rzi.s32.f32 	%r86, %f70;
	st.global.u8 	[%rd39+16], %r86;
	add.s32 	%r97, %r97, 64;
	add.s32 	%r96, %r96, 256;
	add.s64 	%rd39, %rd39, 64;
	setp.lt.s32 	%p16, %r97, %r34;
	@%p16 bra 	$L__BB0_16;
$L__BB0_17:
	ret;

}


// ===== COMPILED SASS (sm_100) =====

	.target	sm_100

	.elftype	@"ET_EXEC"


//--------------------- .note.nv.tkinfo           --------------------------
	.section	.note.nv.tkinfo,"",@"SHT_NOTE"
	.sectionflags	@"SHF_NOTE_NV_TKINFO"
	.tkinfo
        /*0018*/ 	.word	0x00000002
        /*0030*/ 	.string	""
        /*0030*/ 	.string	"ptxas"
        /*0030*/ 	.string	"Cuda compilation tools, release 13.0, V13.0.88"
        /*0030*/ 	.string	"Build cuda_13.0.r13.0/compiler.36424714_0"
        /*0030*/ 	.string	"-arch sm_100 -m 64 "



//--------------------- .note.nv.cuinfo           --------------------------
	.section	.note.nv.cuinfo,"",@"SHT_NOTE"
	.sectionflags	@"SHF_NOTE_NV_CUINFO"
        /*0018*/ 	.short	0x0002
        /*001a*/ 	.short	0x0064
        /*001c*/ 	.short	0x0082
	.zero		2


//--------------------- .nv.info                  --------------------------
	.section	.nv.info,"",@"SHT_CUDA_INFO"
	.align	4


	//----- nvinfo : EIATTR_REGCOUNT
	.align		4
        /*0000*/ 	.byte	0x04, 0x2f
        /*0002*/ 	.short	(.L_1 - .L_0)
	.align		4
.L_0:
        /*0004*/ 	.word	index@(_Z16group_quant_int8PKfPaPfiiff)
        /*0008*/ 	.word	0x00000020


	//----- nvinfo : EIATTR_FRAME_SIZE
	.align		4
.L_1:
        /*000c*/ 	.byte	0x04, 0x11
        /*000e*/ 	.short	(.L_3 - .L_2)
	.align		4
.L_2:
        /*0010*/ 	.word	index@($__internal_0_$__cuda_sm3x_div_rn_noftz_f32_slowpath)
        /*0014*/ 	.word	0x00000000


	//----- nvinfo : EIATTR_FRAME_SIZE
	.align		4
.L_3:
        /*0018*/ 	.byte	0x04, 0x11
        /*001a*/ 	.short	(.L_5 - .L_4)
	.align		4
.L_4:
        /*001c*/ 	.word	index@(_Z16group_quant_int8PKfPaPfiiff)
        /*0020*/ 	.word	0x00000000


	//----- nvinfo : EIATTR_MIN_STACK_SIZE
	.align		4
.L_5:
        /*0024*/ 	.byte	0x04, 0x12
        /*0026*/ 	.short	(.L_7 - .L_6)
	.align		4
.L_6:
        /*0028*/ 	.word	index@(_Z16group_quant_int8PKfPaPfiiff)
        /*002c*/ 	.word	0x00000000
.L_7:


//--------------------- .nv.compat                --------------------------
	.section	.nv.compat,"",@"SHT_CUDA_COMPAT_INFO"
	.align	4
        /*0000*/ 	.byte	0x02, 0x09, 0x00, 0x00, 0x02, 0x02, 0x01, 0x00, 0x02, 0x05, 0x05, 0x00, 0x03, 0x07, 0x01, 0x01
        /*0010*/ 	.byte	0x02, 0x03, 0x00, 0x00, 0x02, 0x06, 0x01, 0x00, 0x04, 0x0b, 0x08, 0x00, 0x01, 0x00, 0x00, 0x00
        /*0020*/ 	.byte	0x00, 0x00, 0x00, 0x00


//--------------------- .nv.info._Z16group_quant_int8PKfPaPfiiff --------------------------
	.section	.nv.info._Z16group_quant_int8PKfPaPfiiff,"",@"SHT_CUDA_INFO"
	.sectionflags	@""
	.align	4


	//----- nvinfo : EIATTR_CUDA_API_VERSION
	.align		4
        /*0000*/ 	.byte	0x04, 0x37
        /*0002*/ 	.short	(.L_9 - .L_8)
.L_8:
        /*0004*/ 	.word	0x00000082


	//----- nvinfo : EIATTR_KPARAM_INFO
	.align		4
.L_9:
        /*0008*/ 	.byte	0x04, 0x17
        /*000a*/ 	.short	(.L_11 - .L_10)
.L_10:
        /*000c*/ 	.word	0x00000000
        /*0010*/ 	.short	0x0006
        /*0012*/ 	.short	0x0024
        /*0014*/ 	.byte	0x00, 0xf0, 0x11, 0x00


	//----- nvinfo : EIATTR_KPARAM_INFO
	.align		4
.L_11:
        /*0018*/ 	.byte	0x04, 0x17
        /*001a*/ 	.short	(.L_13 - .L_12)
.L_12:
        /*001c*/ 	.word	0x00000000
        /*0020*/ 	.short	0x0005
        /*0022*/ 	.short	0x0020
        /*0024*/ 	.byte	0x00, 0xf0, 0x11, 0x00


	//----- nvinfo : EIATTR_KPARAM_INFO
	.align		4
.L_13:
        /*0028*/ 	.byte	0x04, 0x17
        /*002a*/ 	.short	(.L_15 - .L_14)
.L_14:
        /*002c*/ 	.word	0x00000000
        /*0030*/ 	.short	0x0004
        /*0032*/ 	.short	0x001c
        /*0034*/ 	.byte	0x00, 0xf0, 0x11, 0x00


	//----- nvinfo : EIATTR_KPARAM_INFO
	.align		4
.L_15:
        /*0038*/ 	.byte	0x04, 0x17
        /*003a*/ 	.short	(.L_17 - .L_16)
.L_16:
        /*003c*/ 	.word	0x00000000
        /*0040*/ 	.short	0x0003
        /*0042*/ 	.short	0x0018
        /*0044*/ 	.byte	0x00, 0xf0, 0x11, 0x00


	//----- nvinfo : EIATTR_KPARAM_INFO
	.align		4
.L_17:
        /*0048*/ 	.byte	0x04, 0x17
        /*004a*/ 	.short	(.L_19 - .L_18)
.L_18:
        /*004c*/ 	.word	0x00000000
        /*0050*/ 	.short	0x0002
        /*0052*/ 	.short	0x0010
        /*0054*/ 	.byte	0x00, 0xf5, 0x21, 0x00


	//----- nvinfo : EIATTR_KPARAM_INFO
	.align		4
.L_19:
        /*0058*/ 	.byte	0x04, 0x17
        /*005a*/ 	.short	(.L_21 - .L_20)
.L_20:
        /*005c*/ 	.word	0x00000000
        /*0060*/ 	.short	0x0001
        /*0062*/ 	.short	0x0008
        /*0064*/ 	.byte	0x00, 0xf5, 0x21, 0x00


	//----- nvinfo : EIATTR_KPARAM_INFO
	.align		4
.L_21:
        /*0068*/ 	.byte	0x04, 0x17
        /*006a*/ 	.short	(.L_23 - .L_22)
.L_22:
        /*006c*/ 	.word	0x00000000
        /*0070*/ 	.short	0x0000
        /*0072*/ 	.short	0x0000
        /*0074*/ 	.byte	0x00, 0xf5, 0x21, 0x00


	//----- nvinfo : EIATTR_SPARSE_MMA_MASK
	.align		4
.L_23:
        /*0078*/ 	.byte	0x03, 0x50
        /*007a*/ 	.short	0x0000


	//----- nvinfo : EIATTR_MAXREG_COUNT
	.align		4
        /*007c*/ 	.byte	0x03, 0x1b
        /*007e*/ 	.short	0x00ff


	//----- nvinfo : EIATTR_NUM_BARRIERS
	.align		4
        /*0080*/ 	.byte	0x02, 0x4c
        /*0082*/ 	.byte	0x01
	.zero		1


	//----- nvinfo : EIATTR_MERCURY_ISA_VERSION
	.align		4
        /*0084*/ 	.byte	0x03, 0x5f
        /*0086*/ 	.short	0x0101


	//----- nvinfo : EIATTR_COOP_GROUP_MASK_REGIDS
	.align		4
        /*0088*/ 	.byte	0x04, 0x29
        /*008a*/ 	.short	(.L_25 - .L_24)


	//   ....[0]....
.L_24:
        /*008c*/ 	.word	0x0500000e


	//   ....[1]....
        /*0090*/ 	.word	0x0500000e


	//   ....[2]....
        /*0094*/ 	.word	0x0500000e


	//   ....[3]....
        /*0098*/ 	.word	0x0500000e


	//----- nvinfo : EIATTR_COOP_GROUP_INSTR_OFFSETS
	.align		4
.L_25:
        /*009c*/ 	.byte	0x04, 0x28
        /*009e*/ 	.short	(.L_27 - .L_26)


	//   ....[0]....
.L_26:
        /*00a0*/ 	.word	0x00000a90


	//   ....[1]....
        /*00a4*/ 	.word	0x00000ac0


	//   ....[2]....
        /*00a8*/ 	.word	0x00000b00


	//   ....[3]....
        /*00ac*/ 	.word	0x00000b20


	//----- nvinfo : EIATTR_VRC_CTA_INIT_COUNT
	.align		4
.L_27:
        /*00b0*/ 	.byte	0x02, 0x4a
	.zero		1
	.zero		1


	//----- nvinfo : EIATTR_EXIT_INSTR_OFFSETS
	.align		4
        /*00b4*/ 	.byte	0x04, 0x1c
        /*00b6*/ 	.short	(.L_29 - .L_28)


	//   ....[0]....
.L_28:
        /*00b8*/ 	.word	0x00000090


	//   ....[1]....
        /*00bc*/ 	.word	0x00000c60


	//   ....[2]....
        /*00c0*/ 	.word	0x00000fc0


	//   ....[3]....
        /*00c4*/ 	.word	0x000016b0


	//----- nvinfo : EIATTR_CRS_STACK_SIZE
	.align		4
.L_29:
        /*00c8*/ 	.byte	0x04, 0x1e
        /*00ca*/ 	.short	(.L_31 - .L_30)
.L_30:
        /*00cc*/ 	.word	0x00000000


	//----- nvinfo : EIATTR_CBANK_PARAM_SIZE
	.align		4
.L_31:
        /*00d0*/ 	.byte	0x03, 0x19
        /*00d2*/ 	.short	0x0028


	//----- nvinfo : EIATTR_PARAM_CBANK
	.align		4
        /*00d4*/ 	.byte	0x04, 0x0a
        /*00d6*/ 	.short	(.L_33 - .L_32)
	.align		4
.L_32:
        /*00d8*/ 	.word	index@(.nv.constant0._Z16group_quant_int8PKfPaPfiiff)
        /*00dc*/ 	.short	0x0380
        /*00de*/ 	.short	0x0028


	//----- nvinfo : EIATTR_SW_WAR
	.align		4
.L_33:
        /*00e0*/ 	.byte	0x04, 0x36
        /*00e2*/ 	.short	(.L_35 - .L_34)
.L_34:
        /*00e4*/ 	.word	0x00000008
.L_35:


//--------------------- .nv.callgraph             --------------------------
	.section	.nv.callgraph,"",@"SHT_CUDA_CALLGRAPH"
	.align	4
	.sectionentsize	8
	.align		4
        /*0000*/ 	.word	0x00000000
	.align		4
        /*0004*/ 	.word	0xffffffff
	.align		4
        /*0008*/ 	.word	0x00000000
	.align		4
        /*000c*/ 	.word	0xfffffffe
	.align		4
        /*0010*/ 	.word	0x00000000
	.align		4
        /*0014*/ 	.word	0xfffffffd
	.align		4
        /*0018*/ 	.word	0x00000000
	.align		4
        /*001c*/ 	.word	0xfffffffc


//--------------------- .text._Z16group_quant_int8PKfPaPfiiff --------------------------
	.section	.text._Z16group_quant_int8PKfPaPfiiff,"ax",@progbits
	.align	128
        .global         _Z16group_quant_int8PKfPaPfiiff
        .type           _Z16group_quant_int8PKfPaPfiiff,@function
        .size           _Z16group_quant_int8PKfPaPfiiff,(.L_x_38 - _Z16group_quant_int8PKfPaPfiiff)
        .other          _Z16group_quant_int8PKfPaPfiiff,@"STO_CUDA_ENTRY STV_DEFAULT"
_Z16group_quant_int8PKfPaPfiiff:
.text._Z16group_quant_int8PKfPaPfiiff:
[----:B------:R-:W-:Y:S01]  /*0000*/  LDC R1, c[0x0][0x37c] ;  /* 0x0000df00ff017b82 */ /* 0x000fe20000000800 */
[----:B------:R-:W0:Y:S07]  /*0010*/  S2R R8, SR_TID.X ;  /* 0x0000000000087919 */ /* 0x000e2e0000002100 */
[----:B------:R-:W1:Y:S01]  /*0020*/  LDC R10, c[0x0][0x360] ;  /* 0x0000d800ff0a7b82 */ /* 0x000e620000000800 */
[----:B------:R-:W2:Y:S07]  /*0030*/  LDCU UR5, c[0x0][0x39c] ;  /* 0x00007380ff0577ac */ /* 0x000eae0008000800 */
[----:B------:R-:W3:Y:S01]  /*0040*/  S2UR UR4, SR_CTAID.X ;  /* 0x00000000000479c3 */ /* 0x000ee20000002500 */
[----:B-1----:R-:W-:-:S02]  /*0050*/  SHF.R.U32.HI R10, RZ, 0x4, R10 ;  /* 0x00000004ff0a7819 */ /* 0x002fc4000001160a */
[----:B0-----:R-:W-:-:S05]  /*0060*/  SHF.R.U32.HI R7, RZ, 0x4, R8 ;  /* 0x00000004ff077819 */ /* 0x001fca0000011608 */
[----:B---3--:R-:W-:-:S05]  /*0070*/  IMAD R10, R10, UR4, R7 ;  /* 0x000000040a0a7c24 */ /* 0x008fca000f8e0207 */
[----:B--2---:R-:W-:-:S13]  /*0080*/  ISETP.GE.AND P0, PT, R10, UR5, PT ;  /* 0x000000050a007c0c */ /* 0x004fda000bf06270 */
[----:B------:R-:W-:Y:S05]  /*0090*/  @P0 EXIT ;  /* 0x000000000000094d */ /* 0x000fea0003800000 */
[----:B------:R-:W0:Y:S01]  /*00a0*/  LDC R11, c[0x0][0x398] ;  /* 0x0000e600ff0b7b82 */ /* 0x000e220000000800 */
[----:B------:R-:W1:Y:S01]  /*00b0*/  LDCU UR4, c[0x0][0x3a0] ;  /* 0x00007400ff0477ac */ /* 0x000e620008000800 */
[----:B------:R-:W-:Y:S01]  /*00c0*/  LOP3.LUT R4, R8, 0xf, RZ, 0xc0, !PT ;  /* 0x0000000f08047812 */ /* 0x000fe200078ec0ff */
[----:B------:R-:W-:Y:S01]  /*00d0*/  BSSY.RECONVERGENT B0, `(.L_x_0) ;  /* 0x0000098000007945 */ /* 0x000fe20003800200 */
[----:B------:R-:W2:Y:S01]  /*00e0*/  LDCU.64 UR6, c[0x0][0x358] ;  /* 0x00006b00ff0677ac */ /* 0x000ea20008000a00 */
[----:B-1----:R-:W-:Y:S01]  /*00f0*/  IMAD.U32 R5, RZ, RZ, UR4 ;  /* 0x00000004ff057e24 */ /* 0x002fe2000f8e00ff */
[-C--:B0-----:R-:W-:Y:S01]  /*0100*/  ISETP.GE.AND P0, PT, R4, R11.reuse, PT ;  /* 0x0000000b0400720c */ /* 0x081fe20003f06270 */
[----:B------:R-:W-:-:S05]  /*0110*/  IMAD R9, R10, R11, RZ ;  /* 0x0000000b0a097224 */ /* 0x000fca00078e02ff */
[----:B------:R-:W-:-:S07]  /*0120*/  SHF.R.S32.HI R6, RZ, 0x1f, R9 ;  /* 0x0000001fff067819 */ /* 0x000fce0000011409 */
[----:B--2---:R-:W-:Y:S05]  /*0130*/  @P0 BRA `(.L_x_1) ;  /* 0x0000000800440947 */ /* 0x004fea0003800000 */
[----:B------:R-:W-:Y:S01]  /*0140*/  LOP3.LUT R0, RZ, R4, RZ, 0x33, !PT ;  /* 0x00000004ff007212 */ /* 0x000fe200078e33ff */
[----:B------:R-:W-:Y:S04]  /*0150*/  BSSY.RECONVERGENT B1, `(.L_x_2) ;  /* 0x0000021000017945 */ /* 0x000fe80003800200 */
[----:B------:R-:W-:-:S05]  /*0160*/  IMAD.IADD R2, R0, 0x1, R11 ;  /* 0x0000000100027824 */ /* 0x000fca00078e020b */
[C---:B------:R-:W-:Y:S02]  /*0170*/  LOP3.LUT R0, R2.reuse, 0x30, RZ, 0xc0, !PT ;  /* 0x0000003002007812 */ /* 0x040fe400078ec0ff */
[----:B------:R-:W-:Y:S02]  /*0180*/  ISETP.GE.U32.AND P0, PT, R2, 0x30, PT ;  /* 0x000000300200780c */ /* 0x000fe40003f06070 */
[----:B------:R-:W-:Y:S01]  /*0190*/  ISETP.NE.AND P1, PT, R0, 0x30, PT ;  /* 0x000000300000780c */ /* 0x000fe20003f25270 */
[----:B------:R-:W-:-:S12]  /*01a0*/  IMAD.MOV.U32 R0, RZ, RZ, R4 ;  /* 0x000000ffff007224 */ /* 0x000fd800078e0004 */
[----:B------:R-:W-:Y:S05]  /*01b0*/  @!P1 BRA `(.L_x_3) ;  /* 0x0000000000689947 */ /* 0x000fea0003800000 */
[----:B------:R-:W0:Y:S01]  /*01c0*/  S2UR UR5, SR_CgaCtaId ;  /* 0x00000000000579c3 */ /* 0x000e220000008800 */
[----:B------:R-:W1:Y:S01]  /*01d0*/  LDCU.64 UR8, c[0x0][0x380] ;  /* 0x00007000ff0877ac */ /* 0x000e620008000a00 */
[----:B------:R-:W-:Y:S01]  /*01e0*/  IADD3 R15, P1, PT, R4, R9, RZ ;  /* 0x00000009040f7210 */ /* 0x000fe20007f3e0ff */
[----:B------:R-:W-:Y:S01]  /*01f0*/  IMAD R12, R7, R11, R4 ;  /* 0x0000000b070c7224 */ /* 0x000fe200078e0204 */
[----:B------:R-:W-:Y:S01]  /*0200*/  LEA.HI R0, R2, 0x1, RZ, 0x1c ;  /* 0x0000000102007811 */ /* 0x000fe200078fe0ff */
[----:B------:R-:W-:Y:S02]  /*0210*/  UMOV UR4, 0x400 ;  /* 0x0000040000047882 */ /* 0x000fe40000000000 */
[----:B------:R-:W-:Y:S01]  /*0220*/  IMAD.X R16, RZ, RZ, R6, P1 ;  /* 0x000000ffff107224 */ /* 0x000fe200008e0606 */
[----:B------:R-:W-:Y:S01]  /*0230*/  LOP3.LUT R2, R0, 0x3, RZ, 0xc0, !PT ;  /* 0x0000000300027812 */ /* 0x000fe200078ec0ff */
[----:B------:R-:W-:-:S04]  /*0240*/  IMAD.MOV.U32 R0, RZ, RZ, R4 ;  /* 0x000000ffff007224 */ /* 0x000fc800078e0004 */
[----:B------:R-:W-:Y:S01]  /*0250*/  IMAD.MOV R13, RZ, RZ, -R2 ;  /* 0x000000ffff0d7224 */ /* 0x000fe200078e0a02 */
[----:B-1----:R-:W-:-:S04]  /*0260*/  LEA R14, P1, R15, UR8, 0x2 ;  /* 0x000000080f0e7c11 */ /* 0x002fc8000f8210ff */
[----:B------:R-:W-:Y:S01]  /*0270*/  LEA.HI.X R15, R15, UR9, R16, 0x2, P1 ;  /* 0x000000090f0f7c11 */ /* 0x000fe200088f1410 */
[----:B0-----:R-:W-:-:S06]  /*0280*/  ULEA UR4, UR5, UR4, 0x18 ;  /* 0x0000000405047291 */ /* 0x001fcc000f8ec0ff */
[----:B------:R-:W-:-:S07]  /*0290*/  LEA R12, R12, UR4, 0x2 ;  /* 0x000000040c0c7c11 */ /* 0x000fce000f8e10ff */
.L_x_4:
[----:B------:R-:W-:Y:S02]  /*02a0*/  IMAD.MOV.U32 R2, RZ, RZ, R14 ;  /* 0x000000ffff027224 */ /* 0x000fe400078e000e */
[----:B------:R-:W-:-:S05]  /*02b0*/  IMAD.MOV.U32 R3, RZ, RZ, R15 ;  /* 0x000000ffff037224 */ /* 0x000fca00078e000f */
[----:B------:R-:W2:Y:S01]  /*02c0*/  LDG.E R2, desc[UR6][R2.64] ;  /* 0x0000000602027981 */ /* 0x000ea2000c1e1900 */
[----:B------:R-:W-:Y:S01]  /*02d0*/  VIADD R13, R13, 0x1 ;  /* 0x000000010d0d7836 */ /* 0x000fe20000000000 */
[----:B------:R-:W-:Y:S01]  /*02e0*/  IADD3 R14, P2, PT, R14, 0x40, RZ ;  /* 0x000000400e0e7810 */ /* 0x000fe20007f5e0ff */
[----:B------:R-:W-:-:S03]  /*02f0*/  VIADD R0, R0, 0x10 ;  /* 0x0000001000007836 */ /* 0x000fc60000000000 */
[----:B------:R-:W-:Y:S01]  /*0300*/  ISETP.NE.AND P1, PT, R13, RZ, PT ;  /* 0x000000ff0d00720c */ /* 0x000fe20003f25270 */
[----:B------:R-:W-:Y:S01]  /*0310*/  IMAD.X R15, RZ, RZ, R15, P2 ;  /* 0x000000ffff0f7224 */ /* 0x000fe200010e060f */
[----:B--2---:R0:W-:Y:S01]  /*0320*/  STS [R12], R2 ;  /* 0x000000020c007388 */ /* 0x0041e20000000800 */
[----:B------:R-:W-:Y:S01]  /*0330*/  FMNMX R5, |R2|, R5, !PT ;  /* 0x0000000502057209 */ /* 0x000fe20007800200 */
[----:B0-----:R-:W-:-:S09]  /*0340*/  VIADD R12, R12, 0x40 ;  /* 0x000000400c0c7836 */ /* 0x001fd20000000000 */
[----:B------:R-:W-:Y:S05]  /*0350*/  @P1 BRA `(.L_x_4) ;  /* 0xfffffffc00d01947 */ /* 0x000fea000383ffff */
.L_x_3:
[----:B------:R-:W-:Y:S05]  /*0360*/  BSYNC.RECONVERGENT B1 ;  /* 0x0000000000017941 */ /* 0x000fea0003800200 */
.L_x_2:
[----:B------:R-:W-:Y:S05]  /*0370*/  @!P0 BRA `(.L_x_1) ;  /* 0x0000000400b48947 */ /* 0x000fea0003800000 */
[----:B------:R-:W0:Y:S01]  /*0380*/  S2UR UR5, SR_CgaCtaId ;  /* 0x00000000000579c3 */ /* 0x000e220000008800 */
[----:B------:R-:W1:Y:S01]  /*0390*/  LDCU.64 UR8, c[0x0][0x380] ;  /* 0x00007000ff0877ac */ /* 0x000e620008000a00 */
[--C-:B------:R-:W-:Y:S01]  /*03a0*/  IMAD.IADD R13, R11, 0x1, -R0.reuse ;  /* 0x000000010b0d7824 */ /* 0x100fe200078e0a00 */
[----:B------:R-:W-:Y:S01]  /*03b0*/  IADD3 R3, P0, PT, R9, R0, RZ ;  /* 0x0000000009037210 */ /* 0x000fe20007f1e0ff */
[----:B------:R-:W-:Y:S01]  /*03c0*/  IMAD R12, R7, R11, R0 ;  /* 0x0000000b070c7224 */ /* 0x000fe200078e0200 */
[----:B------:R-:W-:Y:S01]  /*03d0*/  UMOV UR4, 0x400 ;  /* 0x0000040000047882 */ /* 0x000fe20000000000 */
[----:B------:R-:W-:Y:S01]  /*03e0*/  BSSY.RECONVERGENT B1, `(.L_x_5) ;  /* 0x000003c000017945 */ /* 0x000fe20003800200 */
[----:B------:R-:W-:Y:S01]  /*03f0*/  ISETP.GT.AND P1, PT, R13, 0xc0, PT ;  /* 0x000000c00d00780c */ /* 0x000fe20003f24270 */
[----:B------:R-:W-:Y:S01]  /*0400*/  IMAD.X R14, RZ, RZ, R6, P0 ;  /* 0x000000ffff0e7224 */ /* 0x000fe200000e0606 */
[----:B-1----:R-:W-:-:S04]  /*0410*/  LEA R2, P0, R3, UR8, 0x2 ;  /* 0x0000000803027c11 */ /* 0x002fc8000f8010ff */
[----:B------:R-:W-:Y:S01]  /*0420*/  LEA.HI.X R3, R3, UR9, R14, 0x2, P0 ;  /* 0x0000000903037c11 */ /* 0x000fe200080f140e */
[----:B0-----:R-:W-:Y:S01]  /*0430*/  ULEA UR4, UR5, UR4, 0x18 ;  /* 0x0000000405047291 */ /* 0x001fe2000f8ec0ff */
[----:B------:R-:W-:-:S05]  /*0440*/  IADD3 R2, P0, PT, R2, 0x80, RZ ;  /* 0x0000008002027810 */ /* 0x000fca0007f1e0ff */
[----:B------:R-:W-:Y:S01]  /*0450*/  LEA R12, R12, UR4, 0x2 ;  /* 0x000000040c0c7c11 */ /* 0x000fe2000f8e10ff */
[----:B------:R-:W-:Y:S01]  /*0460*/  IMAD.X R3, RZ, RZ, R3, P0 ;  /* 0x000000ffff037224 */ /* 0x000fe200000e0603 */
[----:B------:R-:W-:-:S03]  /*0470*/  PLOP3.LUT P0, PT, PT, PT, PT, 0x80, 0x8 ;  /* 0x000000000008781c */ /* 0x000fc60003f0f070 */
[----:B------:R-:W-:Y:S01]  /*0480*/  VIADD R12, R12, 0x80 ;  /* 0x000000800c0c7836 */ /* 0x000fe20000000000 */
[----:B------:R-:W-:Y:S09]  /*0490*/  @!P1 BRA `(.L_x_6) ;  /* 0x0000000000c09947 */ /* 0x000ff20003800000 */
[----:B------:R-:W-:Y:S01]  /*04a0*/  PLOP3.LUT P0, PT, PT, PT, PT, 0x8, 0x80 ;  /* 0x000000000080781c */ /* 0x000fe20003f0e170 */
[----:B------:R-:W-:-:S12]  /*04b0*/  VIADD R13, R11, 0xffffff40 ;  /* 0xffffff400b0d7836 */ /* 0x000fd80000000000 */
.L_x_7:
[----:B------:R-:W2:Y:S04]  /*04c0*/  LDG.E R14, desc[UR6][R2.64+-0x80] ;  /* 0xffff8006020e7981 */ /* 0x000ea8000c1e1900 */
[----:B------:R-:W3:Y:S04]  /*04d0*/  LDG.E R17, desc[UR6][R2.64+-0x40] ;  /* 0xffffc00602117981 */ /* 0x000ee8000c1e1900 */
[----:B------:R-:W4:Y:S04]  /*04e0*/  LDG.E R21, desc[UR6][R2.64] ;  /* 0x0000000602157981 */ /* 0x000f28000c1e1900 */
[----:B------:R-:W4:Y:S04]  /*04f0*/  LDG.E R15, desc[UR6][R2.64+0x40] ;  /* 0x00004006020f7981 */ /* 0x000f28000c1e1900 */
[----:B------:R-:W5:Y:S04]  /*0500*/  LDG.E R23, desc[UR6][R2.64+0x80] ;  /* 0x0000800602177981 */ /* 0x000f68000c1e1900 */
        /* <DEDUP_REMOVED lines=8> */
[----:B--2---:R0:W-:Y:S01]  /*0590*/  STS [R12+-0x80], R14 ;  /* 0xffff800e0c007388 */ /* 0x0041e20000000800 */
[----:B---3--:R-:W-:-:S03]  /*05a0*/  FMNMX3 R16, R5, |R14|, |R17|, !PT ;  /* 0x4000000e05107276 */ /* 0x008fc60007800411 */
[----:B------:R1:W-:Y:S04]  /*05b0*/  STS [R12+-0x40], R17 ;  /* 0xffffc0110c007388 */ /* 0x0003e80000000800 */
[----:B------:R-:W2:Y:S04]  /*05c0*/  LDG.E R5, desc[UR6][R2.64+0x280] ;  /* 0x0002800602057981 */ /* 0x000ea8000c1e1900 */
[----:B0-----:R-:W3:Y:S04]  /*05d0*/  LDG.E R14, desc[UR6][R2.64+0x300] ;  /* 0x00030006020e7981 */ /* 0x001ee8000c1e1900 */
[----:B-1----:R0:W3:Y:S01]  /*05e0*/  LDG.E R17, desc[UR6][R2.64+0x340] ;  /* 0x0003400602117981 */ /* 0x0020e2000c1e1900 */
[----:B----4-:R-:W-:Y:S01]  /*05f0*/  FMNMX3 R16, R16, |R21|, |R15|, !PT ;  /* 0x4000001510107276 */ /* 0x010fe2000780040f */
[----:B------:R-:W-:-:S03]  /*0600*/  VIADD R0, R0, 0x100 ;  /* 0x0000010000007836 */ /* 0x000fc60000000000 */
[----:B-----5:R-:W-:Y:S02]  /*0610*/  FMNMX3 R16, R16, |R23|, |R25|, !PT ;  /* 0x4000001710107276 */ /* 0x020fe40007800419 */
[----:B------:R-:W-:Y:S02]  /*0620*/  ISETP.GE.AND P1, PT, R0, R13, PT ;  /* 0x0000000d0000720c */ /* 0x000fe40003f26270 */
[----:B------:R-:W-:-:S04]  /*0630*/  FMNMX3 R16, R16, |R27|, |R29|, !PT ;  /* 0x4000001b10107276 */ /* 0x000fc8000780041d */
[----:B------:R-:W-:Y:S02]  /*0640*/  FMNMX3 R16, R16, |R18|, |R20|, !PT ;  /* 0x4000001210107276 */ /* 0x000fe40007800414 */
[----:B0-----:R-:W-:Y:S02]  /*0650*/  IADD3 R2, P2, PT, R2, 0x400, RZ ;  /* 0x0000040002027810 */ /* 0x001fe40007f5e0ff */
[----:B------:R-:W-:Y:S01]  /*0660*/  FMNMX3 R16, R16, |R22|, |R24|, !PT ;  /* 0x4000001610107276 */ /* 0x000fe20007800418 */
[----:B------:R-:W-:Y:S02]  /*0670*/  STS [R12], R21 ;  /* 0x000000150c007388 */ /* 0x000fe40000000800 */
[----:B------:R-:W-:Y:S02]  /*0680*/  IMAD.X R3, RZ, RZ, R3, P2 ;  /* 0x000000ffff037224 */ /* 0x000fe400010e0603 */
[----:B------:R-:W-:Y:S04]  /*0690*/  STS [R12+0x40], R15 ;  /* 0x0000400f0c007388 */ /* 0x000fe80000000800 */
        /* <DEDUP_REMOVED lines=8> */
[----:B------:R-:W-:Y:S01]  /*0720*/  STS [R12+0x2c0], R19 ;  /* 0x0002c0130c007388 */ /* 0x000fe20000000800 */
[----:B--2---:R-:W-:-:S03]  /*0730*/  FMNMX3 R16, R16, |R5|, |R19|, !PT ;  /* 0x4000000510107276 */ /* 0x004fc60007800413 */
[----:B------:R0:W-:Y:S04]  /*0740*/  STS [R12+0x280], R5 ;  /* 0x000280050c007388 */ /* 0x0001e80000000800 */
[----:B---3--:R-:W-:Y:S04]  /*0750*/  STS [R12+0x300], R14 ;  /* 0x0003000e0c007388 */ /* 0x008fe80000000800 */
[----:B------:R1:W-:Y:S01]  /*0760*/  STS [R12+0x340], R17 ;  /* 0x000340110c007388 */ /* 0x0003e20000000800 */
[----:B0-----:R-:W-:Y:S01]  /*0770*/  FMNMX3 R5, R16, |R14|, |R17|, !PT ;  /* 0x4000000e10057276 */ /* 0x001fe20007800411 */
[----:B-1----:R-:W-:Y:S01]  /*0780*/  VIADD R12, R12, 0x400 ;  /* 0x000004000c0c7836 */ /* 0x002fe20000000000 */
[----:B------:R-:W-:Y:S06]  /*0790*/  @!P1 BRA `(.L_x_7) ;  /* 0xfffffffc00489947 */ /* 0x000fec000383ffff */
.L_x_6:
[----:B------:R-:W-:Y:S05]  /*07a0*/  BSYNC.RECONVERGENT B1 ;  /* 0x0000000000017941 */ /* 0x000fea0003800200 */
.L_x_5:
[----:B------:R-:W-:Y:S01]  /*07b0*/  IMAD.IADD R13, R11, 0x1, -R0 ;  /* 0x000000010b0d7824 */ /* 0x000fe200078e0a00 */
[----:B------:R-:W-:Y:S04]  /*07c0*/  BSSY.RECONVERGENT B1, `(.L_x_8) ;  /* 0x000001c000017945 */ /* 0x000fe80003800200 */
[----:B------:R-:W-:-:S13]  /*07d0*/  ISETP.GT.AND P1, PT, R13, 0x40, PT ;  /* 0x000000400d00780c */ /* 0x000fda0003f24270 */
[----:B------:R-:W-:Y:S05]  /*07e0*/  @!P1 BRA `(.L_x_9) ;  /* 0x0000000000649947 */ /* 0x000fea0003800000 */
[----:B------:R-:W2:Y:S04]  /*07f0*/  LDG.E R13, desc[UR6][R2.64+-0x80] ;  /* 0xffff8006020d7981 */ /* 0x000ea8000c1e1900 */
[----:B------:R-:W3:Y:S04]  /*0800*/  LDG.E R14, desc[UR6][R2.64+-0x40] ;  /* 0xffffc006020e7981 */ /* 0x000ee8000c1e1900 */
[----:B------:R-:W4:Y:S04]  /*0810*/  LDG.E R15, desc[UR6][R2.64] ;  /* 0x00000006020f7981 */ /* 0x000f28000c1e1900 */
[----:B------:R-:W5:Y:S04]  /*0820*/  LDG.E R16, desc[UR6][R2.64+0x40] ;  /* 0x0000400602107981 */ /* 0x000f68000c1e1900 */
[----:B------:R-:W5:Y:S04]  /*0830*/  LDG.E R17, desc[UR6][R2.64+0x80] ;  /* 0x0000800602117981 */ /* 0x000f68000c1e1900 */
[----:B------:R-:W5:Y:S04]  /*0840*/  LDG.E R18, desc[UR6][R2.64+0xc0] ;  /* 0x0000c00602127981 */ /* 0x000f68000c1e1900 */
[----:B------:R-:W5:Y:S04]  /*0850*/  LDG.E R19, desc[UR6][R2.64+0x100] ;  /* 0x0001000602137981 */ /* 0x000f68000c1e1900 */
[----:B------:R0:W5:Y:S01]  /*0860*/  LDG.E R20, desc[UR6][R2.64+0x140] ;  /* 0x0001400602147981 */ /* 0x000162000c1e1900 */
[----:B------:R-:W-:Y:S01]  /*0870*/  PLOP3.LUT P0, PT, PT, PT, PT, 0x8, 0x80 ;  /* 0x000000000080781c */ /* 0x000fe20003f0e170 */
[----:B------:R-:W-:Y:S01]  /*0880*/  VIADD R0, R0, 0x80 ;  /* 0x0000008000007836 */ /* 0x000fe20000000000 */
[----:B0-----:R-:W-:-:S05]  /*0890*/  IADD3 R2, P1, PT, R2, 0x200, RZ ;  /* 0x0000020002027810 */ /* 0x001fca0007f3e0ff */
[----:B------:R-:W-:Y:S01]  /*08a0*/  IMAD.X R3, RZ, RZ, R3, P1 ;  /* 0x000000ffff037224 */ /* 0x000fe200008e0603 */
[----:B--2---:R-:W-:Y:S01]  /*08b0*/  STS [R12+-0x80], R13 ;  /* 0xffff800d0c007388 */ /* 0x004fe20000000800 */
[----:B---3--:R-:W-:-:S03]  /*08c0*/  FMNMX3 R5, R5, |R13|, |R14|, !PT ;  /* 0x4000000d05057276 */ /* 0x008fc6000780040e */
[----:B------:R-:W-:Y:S04]  /*08d0*/  STS [R12+-0x40], R14 ;  /* 0xffffc00e0c007388 */ /* 0x000fe80000000800 */
[----:B----4-:R-:W-:Y:S01]  /*08e0*/  STS [R12], R15 ;  /* 0x0000000f0c007388 */ /* 0x010fe20000000800 */
[----:B-----5:R-:W-:-:S03]  /*08f0*/  FMNMX3 R5, R5, |R15|, |R16|, !PT ;  /* 0x4000000f05057276 */ /* 0x020fc60007800410 */
[----:B------:R-:W-:Y:S04]  /*0900*/  STS [R12+0x40], R16 ;  /* 0x000040100c007388 */ /* 0x000fe80000000800 */
[----:B------:R-:W-:Y:S01]  /*0910*/  STS [R12+0x80], R17 ;  /* 0x000080110c007388 */ /* 0x000fe20000000800 */
[----:B------:R-:W-:-:S03]  /*0920*/  FMNMX3 R5, R5, |R17|, |R18|, !PT ;  /* 0x4000001105057276 */ /* 0x000fc60007800412 */
[----:B------:R-:W-:Y:S04]  /*0930*/  STS [R12+0xc0], R18 ;  /* 0x0000c0120c007388 */ /* 0x000fe80000000800 */
[----:B------:R-:W-:Y:S01]  /*0940*/  STS [R12+0x100], R19 ;  /* 0x000100130c007388 */ /* 0x000fe20000000800 */
[----:B------:R-:W-:-:S03]  /*0950*/  FMNMX3 R5, R5, |R19|, |R20|, !PT ;  /* 0x4000001305057276 */ /* 0x000fc60007800414 */
[----:B------:R0:W-:Y:S02]  /*0960*/  STS [R12+0x140], R20 ;  /* 0x000140140c007388 */ /* 0x0001e40000000800 */
[----:B0-----:R-:W-:-:S07]  /*0970*/  VIADD R12, R12, 0x200 ;  /* 0x000002000c0c7836 */ /* 0x001fce0000000000 */
.L_x_9:
[----:B------:R-:W-:Y:S05]  /*0980*/  BSYNC.RECONVERGENT B1 ;  /* 0x0000000000017941 */ /* 0x000fea0003800200 */
.L_x_8:
[----:B------:R-:W-:-:S13]  /*0990*/  ISETP.LT.OR P0, PT, R0, R11, P0 ;  /* 0x0000000b0000720c */ /* 0x000fda0000701670 */
[----:B------:R-:W-:Y:S05]  /*09a0*/  @!P0 BRA `(.L_x_1) ;  /* 0x0000000000288947 */ /* 0x000fea0003800000 */
[----:B------:R-:W2:Y:S04]  /*09b0*/  LDG.E R0, desc[UR6][R2.64+-0x80] ;  /* 0xffff800602007981 */ /* 0x000ea8000c1e1900 */
[----:B------:R-:W3:Y:S04]  /*09c0*/  LDG.E R11, desc[UR6][R2.64+-0x40] ;  /* 0xffffc006020b7981 */ /* 0x000ee8000c1e1900 */
[----:B------:R-:W4:Y:S04]  /*09d0*/  LDG.E R13, desc[UR6][R2.64] ;  /* 0x00000006020d7981 */ /* 0x000f28000c1e1900 */
[----:B------:R-:W5:Y:S04]  /*09e0*/  LDG.E R14, desc[UR6][R2.64+0x40] ;  /* 0x00004006020e7981 */ /* 0x000f68000c1e1900 */
[----:B--2---:R0:W-:Y:S04]  /*09f0*/  STS [R12+-0x80], R0 ;  /* 0xffff80000c007388 */ /* 0x0041e80000000800 */
[----:B---3--:R0:W-:Y:S01]  /*0a00*/  STS [R12+-0x40], R11 ;  /* 0xffffc00b0c007388 */ /* 0x0081e20000000800 */
[----:B------:R-:W-:-:S03]  /*0a10*/  FMNMX3 R5, R5, |R0|, |R11|, !PT ;  /* 0x4000000005057276 */ /* 0x000fc6000780040b */
[----:B----4-:R0:W-:Y:S04]  /*0a20*/  STS [R12], R13 ;  /* 0x0000000d0c007388 */ /* 0x0101e80000000800 */
[----:B-----5:R0:W-:Y:S01]  /*0a30*/  STS [R12+0x40], R14 ;  /* 0x0000400e0c007388 */ /* 0x0201e20000000800 */
[----:B------:R-:W-:-:S07]  /*0a40*/  FMNMX3 R5, R5, |R13|, |R14|, !PT ;  /* 0x4000000d05057276 */ /* 0x000fce000780040e */
.L_x_1:
[----:B------:R-:W-:Y:S05]  /*0a50*/  BSYNC.RECONVERGENT B0 ;  /* 0x0000000000007941 */ /* 0x000fea0003800200 */
.L_x_0:
[----:B0-----:R-:W-:Y:S01]  /*0a60*/  IMAD.MOV.U32 R14, RZ, RZ, 0xffff ;  /* 0x0000ffffff0e7424 */ /* 0x001fe200078e00ff */
[----:B------:R-:W0:Y:S01]  /*0a70*/  LDC R15, c[0x0][0x3a4] ;  /* 0x0000e900ff0f7b82 */ /* 0x000e220000000800 */
[----:B------:R-:W-:Y:S01]  /*0a80*/  BSSY.RECONVERGENT B0, `(.L_x_10) ;  /* 0x0000016000007945 */ /* 0x000fe20003800200 */
[----:B------:R-:W1:Y:S01]  /*0a90*/  SHFL.BFLY PT, R0, R5, 0x8, 0x1f ;  /* 0x0d001f0005007f89 */ /* 0x000e6200000e0000 */
[----:B0-----:R-:W0:Y:S01]  /*0aa0*/  MUFU.RCP R12, R15 ;  /* 0x0000000f000c7308 */ /* 0x001e220000001000 */
[----:B-1----:R-:W-:-:S05]  /*0ab0*/  FMNMX R2, R0, R5, !PT ;  /* 0x0000000500027209 */ /* 0x002fca0007800000 */
[----:B------:R-:W1:Y:S01]  /*0ac0*/  SHFL.BFLY PT, R3, R2, 0x4, 0x1f ;  /* 0x0c801f0002037f89 */ /* 0x000e6200000e0000 */
[----:B0-----:R-:W-:-:S04]  /*0ad0*/  FFMA R13, R12, -R15, 1 ;  /* 0x3f8000000c0d7423 */ /* 0x001fc8000000080f */
[----:B------:R-:W-:Y:S01]  /*0ae0*/  FFMA R13, R12, R13, R12 ;  /* 0x0000000d0c0d7223 */ /* 0x000fe2000000000c */
[----:B-1----:R-:W-:-:S05]  /*0af0*/  FMNMX R3, R2, R3, !PT ;  /* 0x0000000302037209 */ /* 0x002fca0007800000 */
[----:B------:R-:W0:Y:S02]  /*0b00*/  SHFL.BFLY PT, R0, R3, 0x2, 0x1f ;  /* 0x0c401f0003007f89 */ /* 0x000e2400000e0000 */
[----:B0-----:R-:W-:-:S05]  /*0b10*/  FMNMX R11, R3, R0, !PT ;  /* 0x00000000030b7209 */ /* 0x001fca0007800000 */
[----:B------:R-:W0:Y:S02]  /*0b20*/  SHFL.BFLY PT, R0, R11, 0x1, 0x1f ;  /* 0x0c201f000b007f89 */ /* 0x000e2400000e0000 */
[----:B0-----:R-:W-:-:S04]  /*0b30*/  FMNMX R0, R11, R0, !PT ;  /* 0x000000000b007209 */ /* 0x001fc80007800000 */
[----:B------:R-:W0:Y:S01]  /*0b40*/  FCHK P0, R0, R15 ;  /* 0x0000000f00007302 */ /* 0x000e220000000000 */
[----:B------:R-:W-:-:S04]  /*0b50*/  FFMA R5, R0, R13, RZ ;  /* 0x0000000d00057223 */ /* 0x000fc800000000ff */
[----:B------:R-:W-:-:S04]  /*0b60*/  FFMA R2, R5, -R15, R0 ;  /* 0x8000000f05027223 */ /* 0x000fc80000000000 */
[----:B------:R-:W-:Y:S01]  /*0b70*/  FFMA R5, R13, R2, R5 ;  /* 0x000000020d057223 */ /* 0x000fe20000000005 */
[----:B0-----:R-:W-:Y:S06]  /*0b80*/  @!P0 BRA `(.L_x_11) ;  /* 0x0000000000148947 */ /* 0x001fec0003800000 */
[----:B------:R-:W0:Y:S01]  /*0b90*/  LDCU UR4, c[0x0][0x3a4] ;  /* 0x00007480ff0477ac */ /* 0x000e220008000800 */
[----:B------:R-:W-:Y:S01]  /*0ba0*/  MOV R2, 0xbd0 ;  /* 0x00000bd000027802 */ /* 0x000fe20000000f00 */
[----:B0-----:R-:W-:-:S07]  /*0bb0*/  IMAD.U32 R3, RZ, RZ, UR4 ;  /* 0x00000004ff037e24 */ /* 0x001fce000f8e00ff */
[----:B------:R-:W-:Y:S05]  /*0bc0*/  CALL.REL.NOINC `($__internal_0_$__cuda_sm3x_div_rn_noftz_f32_slowpath) ;  /* 0x0000000800bc7944 */ /* 0x000fea0003c00000 */
[----:B------:R-:W-:-:S07]  /*0bd0*/  IMAD.MOV.U32 R5, RZ, RZ, R0 ;  /* 0x000000ffff057224 */ /* 0x000fce00078e0000 */
.L_x_11:
[----:B------:R-:W-:Y:S05]  /*0be0*/  BSYNC.RECONVERGENT B0 ;  /* 0x0000000000007941 */ /* 0x000fea0003800200 */
.L_x_10:
[----:B------:R-:W-:Y:S01]  /*0bf0*/  ISETP.NE.AND P0, PT, R4, RZ, PT ;  /* 0x000000ff0400720c */ /* 0x000fe20003f05270 */
[----:B------:R-:W0:-:S12]  /*0c00*/  LDCU UR10, c[0x0][0x398] ;  /* 0x00007300ff0a77ac */ /* 0x000e180008000800 */
[----:B------:R-:W1:Y:S01]  /*0c10*/  @!P0 LDC.64 R2, c[0x0][0x390] ;  /* 0x0000e400ff028b82 */ /* 0x000e620000000a00 */
[----:B0-----:R-:W-:Y:S01]  /*0c20*/  ISETP.GE.AND P1, PT, R4, UR10, PT ;  /* 0x0000000a04007c0c */ /* 0x001fe2000bf26270 */
[----:B-1----:R-:W-:-:S05]  /*0c30*/  @!P0 IMAD.WIDE R10, R10, 0x4, R2 ;  /* 0x000000040a0a8825 */ /* 0x002fca00078e0202 */
[----:B------:R0:W-:Y:S01]  /*0c40*/  @!P0 STG.E desc[UR6][R10.64], R5 ;  /* 0x000000050a008986 */ /* 0x0001e2000c101906 */
[----:B------:R-:W-:Y:S06]  /*0c50*/  BAR.SYNC.DEFER_BLOCKING 0x0 ;  /* 0x0000000000007b1d */ /* 0x000fec0000010000 */
[----:B------:R-:W-:Y:S05]  /*0c60*/  @P1 EXIT ;  /* 0x000000000000194d */ /* 0x000fea0003800000 */
[----:B0-----:R-:W-:Y:S01]  /*0c70*/  LOP3.LUT R10, RZ, R4, RZ, 0x33, !PT ;  /* 0x00000004ff0a7212 */ /* 0x001fe200078e33ff */
[----:B------:R-:W0:Y:S01]  /*0c80*/  LDCU UR11, c[0x0][0x3a4] ;  /* 0x00007480ff0b77ac */ /* 0x000e220008000800 */
[----:B------:R-:W-:Y:S03]  /*0c90*/  BSSY.RECONVERGENT B0, `(.L_x_12) ;  /* 0x0000031000007945 */ /* 0x000fe60003800200 */
[----:B------:R-:W-:-:S05]  /*0ca0*/  VIADD R10, R10, UR10 ;  /* 0x0000000a0a0a7c36 */ /* 0x000fca0008000000 */
[----:B------:R-:W-:-:S04]  /*0cb0*/  LOP3.LUT R0, R10, 0x30, RZ, 0xc0, !PT ;  /* 0x000000300a007812 */ /* 0x000fc800078ec0ff */
[----:B------:R-:W-:-:S13]  /*0cc0*/  ISETP.NE.AND P0, PT, R0, 0x30, PT ;  /* 0x000000300000780c */ /* 0x000fda0003f05270 */
[----:B0-----:R-:W-:Y:S05]  /*0cd0*/  @!P0 BRA `(.L_x_13) ;  /* 0x0000000000b08947 */ /* 0x001fea0003800000 */
[----:B------:R-:W0:Y:S01]  /*0ce0*/  S2UR UR5, SR_CgaCtaId ;  /* 0x00000000000579c3 */ /* 0x000e220000008800 */
[----:B------:R-:W1:Y:S01]  /*0cf0*/  LDCU.64 UR8, c[0x0][0x388] ;  /* 0x00007100ff0877ac */ /* 0x000e620008000a00 */
[----:B------:R-:W-:Y:S01]  /*0d00*/  LEA.HI R0, R10, 0x1, RZ, 0x1c ;  /* 0x000000010a007811 */ /* 0x000fe200078fe0ff */
[----:B------:R-:W-:Y:S01]  /*0d10*/  IMAD R13, R7, UR10, R4 ;  /* 0x0000000a070d7c24 */ /* 0x000fe2000f8e0204 */
[----:B------:R-:W-:Y:S01]  /*0d20*/  LOP3.LUT R8, R8, 0xf, RZ, 0xc0, !PT ;  /* 0x0000000f08087812 */ /* 0x000fe200078ec0ff */
[----:B------:R-:W-:Y:S02]  /*0d30*/  UMOV UR4, 0x400 ;  /* 0x0000040000047882 */ /* 0x000fe40000000000 */
[C---:B------:R-:W-:Y:S01]  /*0d40*/  IMAD.SHL.U32 R3, R0.reuse, 0x10, RZ ;  /* 0x0000001000037824 */ /* 0x040fe200078e00ff */
[----:B------:R-:W-:-:S04]  /*0d50*/  LOP3.LUT R0, R0, 0x3, RZ, 0xc0, !PT ;  /* 0x0000000300007812 */ /* 0x000fc800078ec0ff */
[----:B------:R-:W-:Y:S01]  /*0d60*/  LOP3.LUT R4, R4, 0x30, R3, 0xf8, !PT ;  /* 0x0000003004047812 */ /* 0x000fe200078ef803 */
[----:B------:R-:W-:Y:S01]  /*0d70*/  IMAD.MOV R12, RZ, RZ, -R0 ;  /* 0x000000ffff0c7224 */ /* 0x000fe200078e0a00 */
[----:B-1----:R-:W-:-:S04]  /*0d80*/  IADD3 R8, P0, P1, R9, UR8, R8 ;  /* 0x0000000809087c10 */ /* 0x002fc8000f91e008 */
[----:B------:R-:W-:Y:S01]  /*0d90*/  IADD3.X R11, PT, PT, R6, UR9, RZ, P0, P1 ;  /* 0x00000009060b7c10 */ /* 0x000fe200087e24ff */
[----:B0-----:R-:W-:-:S06]  /*0da0*/  ULEA UR4, UR5, UR4, 0x18 ;  /* 0x0000000405047291 */ /* 0x001fcc000f8ec0ff */
[----:B------:R-:W-:-:S07]  /*0db0*/  LEA R13, R13, UR4, 0x2 ;  /* 0x000000040d0d7c11 */ /* 0x000fce000f8e10ff */
.L_x_16:
[----:B0-----:R-:W0:Y:S01]  /*0dc0*/  LDS R0, [R13] ;  /* 0x000000000d007984 */ /* 0x001e220000000800 */
[----:B------:R-:W1:Y:S01]  /*0dd0*/  MUFU.RCP R2, R5 ;  /* 0x0000000500027308 */ /* 0x000e620000001000 */
[----:B------:R-:W-:Y:S01]  /*0de0*/  BSSY.RECONVERGENT B1, `(.L_x_14) ;  /* 0x000000c000017945 */ /* 0x000fe20003800200 */
[----:B-1----:R-:W-:-:S04]  /*0df0*/  FFMA R3, R2, -R5, 1 ;  /* 0x3f80000002037423 */ /* 0x002fc80000000805 */
[----:B------:R-:W-:Y:S02]  /*0e00*/  FFMA R3, R2, R3, R2 ;  /* 0x0000000302037223 */ /* 0x000fe40000000002 */
[----:B0-----:R-:W0:Y:S02]  /*0e10*/  FCHK P0, R0, R5 ;  /* 0x0000000500007302 */ /* 0x001e240000000000 */
[----:B------:R-:W-:-:S04]  /*0e20*/  FFMA R2, R0, R3, RZ ;  /* 0x0000000300027223 */ /* 0x000fc800000000ff */
[----:B------:R-:W-:-:S04]  /*0e30*/  FFMA R14, R2, -R5, R0 ;  /* 0x80000005020e7223 */ /* 0x000fc80000000000 */
[----:B------:R-:W-:Y:S01]  /*0e40*/  FFMA R2, R3, R14, R2 ;  /* 0x0000000e03027223 */ /* 0x000fe20000000002 */
[----:B0-----:R-:W-:Y:S06]  /*0e50*/  @!P0 BRA `(.L_x_15) ;  /* 0x0000000000108947 */ /* 0x001fec0003800000 */
[----:B------:R-:W-:Y:S01]  /*0e60*/  IMAD.MOV.U32 R3, RZ, RZ, R5 ;  /* 0x000000ffff037224 */ /* 0x000fe200078e0005 */
[----:B------:R-:W-:-:S07]  /*0e70*/  MOV R2, 0xe90 ;  /* 0x00000e9000027802 */ /* 0x000fce0000000f00 */
[----:B------:R-:W-:Y:S05]  /*0e80*/  CALL.REL.NOINC `($__internal_0_$__cuda_sm3x_div_rn_noftz_f32_slowpath) ;  /* 0x00000008000c7944 */ /* 0x000fea0003c00000 */
[----:B------:R-:W-:-:S07]  /*0e90*/  IMAD.MOV.U32 R2, RZ, RZ, R0 ;  /* 0x000000ffff027224 */ /* 0x000fce00078e0000 */
.L_x_15:
[----:B------:R-:W-:Y:S05]  /*0ea0*/  BSYNC.RECONVERGENT B1 ;  /* 0x0000000000017941 */ /* 0x000fea0003800200 */
.L_x_14:
[----:B------:R-:W-:Y:S01]  /*0eb0*/  FMNMX R2, R2, -UR11, !PT ;  /* 0x8000000b02027c09 */ /* 0x000fe2000f800000 */
[----:B------:R-:W-:Y:S02]  /*0ec0*/  IMAD.MOV.U32 R3, RZ, RZ, 0x3f000000 ;  /* 0x3f000000ff037424 */ /* 0x000fe400078e00ff */
[----:B------:R-:W-:Y:S01]  /*0ed0*/  VIADD R12, R12, 0x1 ;  /* 0x000000010c0c7836 */ /* 0x000fe20000000000 */
[----:B------:R-:W-:Y:S01]  /*0ee0*/  FMNMX R2, R2, UR11, PT ;  /* 0x0000000b02027c09 */ /* 0x000fe2000b800000 */
[----:B------:R-:W-:-:S03]  /*0ef0*/  VIADD R13, R13, 0x40 ;  /* 0x000000400d0d7836 */ /* 0x000fc60000000000 */
[----:B------:R-:W-:Y:S02]  /*0f00*/  LOP3.LUT R3, R3, 0x80000000, R2, 0xb8, !PT ;  /* 0x8000000003037812 */ /* 0x000fe400078eb802 */
[----:B------:R-:W-:-:S03]  /*0f10*/  ISETP.NE.AND P0, PT, R12, RZ, PT ;  /* 0x000000ff0c00720c */ /* 0x000fc60003f05270 */
[----:B------:R-:W-:Y:S01]  /*0f20*/  FADD.RZ R3, R2, R3 ;  /* 0x0000000302037221 */ /* 0x000fe2000000c000 */
[----:B------:R-:W-:Y:S01]  /*0f30*/  IMAD.MOV.U32 R2, RZ, RZ, R8 ;  /* 0x000000ffff027224 */ /* 0x000fe200078e0008 */
[----:B------:R-:W-:Y:S02]  /*0f40*/  IADD3 R8, P1, PT, R8, 0x10, RZ ;  /* 0x0000001008087810 */ /* 0x000fe40007f3e0ff */
[----:B------:R0:W1:Y:S02]  /*0f50*/  F2I.TRUNC.NTZ R15, R3 ;  /* 0x00000003000f7305 */ /* 0x000064000020f100 */
[--C-:B0-----:R-:W-:Y:S02]  /*0f60*/  IMAD.MOV.U32 R3, RZ, RZ, R11.reuse ;  /* 0x000000ffff037224 */ /* 0x101fe400078e000b */
[----:B------:R-:W-:-:S03]  /*0f70*/  IMAD.X R11, RZ, RZ, R11, P1 ;  /* 0x000000ffff0b7224 */ /* 0x000fc600008e060b */
[----:B-1----:R0:W-:Y:S01]  /*0f80*/  STG.E.U8 desc[UR6][R2.64], R15 ;  /* 0x0000000f02007986 */ /* 0x0021e2000c101106 */
[----:B------:R-:W-:Y:S05]  /*0f90*/  @P0 BRA `(.L_x_16) ;  /* 0xfffffffc00880947 */ /* 0x000fea000383ffff */
.L_x_13:
[----:B------:R-:W-:Y:S05]  /*0fa0*/  BSYNC.RECONVERGENT B0 ;  /* 0x0000000000007941 */ /* 0x000fea0003800200 */
.L_x_12:
[----:B------:R-:W-:-:S13]  /*0fb0*/  ISETP.GE.U32.AND P0, PT, R10, 0x30, PT ;  /* 0x000000300a00780c */ /* 0x000fda0003f06070 */
[----:B------:R-:W-:Y:S05]  /*0fc0*/  @!P0 EXIT ;  /* 0x000000000000894d */ /* 0x000fea0003800000 */
[----:B------:R-:W1:Y:S01]  /*0fd0*/  S2UR UR5, SR_CgaCtaId ;  /* 0x00000000000579c3 */ /* 0x000e620000008800 */
[----:B------:R-:W2:Y:S01]  /*0fe0*/  LDCU UR8, c[0x0][0x398] ;  /* 0x00007300ff0877ac */ /* 0x000ea20008000800 */
[----:B------:R-:W3:Y:S01]  /*0ff0*/  LDCU.64 UR10, c[0x0][0x388] ;  /* 0x00007100ff0a77ac */ /* 0x000ee20008000a00 */
[----:B------:R-:W-:Y:S01]  /*1000*/  UMOV UR4, 0x400 ;  /* 0x0000040000047882 */ /* 0x000fe20000000000 */
[----:B------:R-:W4:Y:S01]  /*1010*/  LDCU UR9, c[0x0][0x3a4] ;  /* 0x00007480ff0977ac */ /* 0x000f220008000800 */
[----:B------:R-:W0:Y:S01]  /*1020*/  LDCU UR12, c[0x0][0x398] ;  /* 0x00007300ff0c77ac */ /* 0x000e220008000800 */
[--C-:B--2---:R-:W-:Y:S01]  /*1030*/  IMAD R7, R7, UR8, R4.reuse ;  /* 0x0000000807077c24 */ /* 0x104fe2000f8e0204 */
[----:B---3--:R-:W-:Y:S01]  /*1040*/  IADD3 R9, P0, P1, R9, UR10, R4 ;  /* 0x0000000a09097c10 */ /* 0x008fe2000f91e004 */
[----:B-1----:R-:W-:-:S03]  /*1050*/  ULEA UR4, UR5, UR4, 0x18 ;  /* 0x0000000405047291 */ /* 0x002fc6000f8ec0ff */
[----:B------:R-:W-:Y:S02]  /*1060*/  IADD3 R9, P2, PT, R9, 0x20, RZ ;  /* 0x0000002009097810 */ /* 0x000fe40007f5e0ff */
[----:B------:R-:W-:Y:S02]  /*1070*/  IADD3.X R6, PT, PT, R6, UR11, RZ, P0, P1 ;  /* 0x0000000b06067c10 */ /* 0x000fe400087e24ff */
[----:B------:R-:W-:-:S03]  /*1080*/  LEA R7, R7, UR4, 0x2 ;  /* 0x0000000407077c11 */ /* 0x000fc6000f8e10ff */
[----:B------:R-:W-:Y:S02]  /*1090*/  IMAD.X R10, RZ, RZ, R6, P2 ;  /* 0x000000ffff0a7224 */ /* 0x000fe400010e0606 */
[----:B0---4-:R-:W-:-:S07]  /*10a0*/  VIADD R8, R7, 0x80 ;  /* 0x0000008007087836 */ /* 0x011fce0000000000 */
.L_x_25:
[----:B0-----:R-:W0:Y:S01]  /*10b0*/  LDS R11, [R8+-0x80] ;  /* 0xffff8000080b7984 */ /* 0x001e220000000800 */
[----:B------:R-:W1:Y:S01]  /*10c0*/  MUFU.RCP R0, R5 ;  /* 0x0000000500007308 */ /* 0x000e620000001000 */
[----:B------:R-:W-:Y:S01]  /*10d0*/  BSSY.RECONVERGENT B0, `(.L_x_17) ;  /* 0x000000e000007945 */ /* 0x000fe20003800200 */
[----:B------:R-:W-:Y:S02]  /*10e0*/  IMAD.MOV.U32 R6, RZ, RZ, R9 ;  /* 0x000000ffff067224 */ /* 0x000fe400078e0009 */
[----:B------:R-:W-:Y:S02]  /*10f0*/  IMAD.MOV.U32 R7, RZ, RZ, R10 ;  /* 0x000000ffff077224 */ /* 0x000fe400078e000a */
[----:B-1----:R-:W-:-:S04]  /*1100*/  FFMA R3, R0, -R5, 1 ;  /* 0x3f80000000037423 */ /* 0x002fc80000000805 */
[----:B------:R-:W-:Y:S01]  /*1110*/  FFMA R0, R0, R3, R0 ;  /* 0x0000000300007223 */ /* 0x000fe20000000000 */
[----:B0-----:R-:W0:Y:S03]  /*1120*/  FCHK P0, R11, R5 ;  /* 0x000000050b007302 */ /* 0x001e260000000000 */
[----:B------:R-:W-:-:S04]  /*1130*/  FFMA R2, R0, R11, RZ ;  /* 0x0000000b00027223 */ /* 0x000fc800000000ff */
[----:B------:R-:W-:-:S04]  /*1140*/  FFMA R3, R2, -R5, R11 ;  /* 0x8000000502037223 */ /* 0x000fc8000000000b */
[----:B------:R-:W-:Y:S01]  /*1150*/  FFMA R0, R0, R3, R2 ;  /* 0x0000000300007223 */ /* 0x000fe20000000002 */
[----:B0-----:R-:W-:Y:S06]  /*1160*/  @!P0 BRA `(.L_x_18) ;  /* 0x0000000000108947 */ /* 0x001fec0003800000 */
[----:B------:R-:W-:Y:S01]  /*1170*/  IMAD.MOV.U32 R0, RZ, RZ, R11 ;  /* 0x000000ffff007224 */ /* 0x000fe200078e000b */
[----:B------:R-:W-:Y:S01]  /*1180*/  MOV R2, 0x11b0 ;  /* 0x000011b000027802 */ /* 0x000fe20000000f00 */
[----:B------:R-:W-:-:S07]  /*1190*/  IMAD.MOV.U32 R3, RZ, RZ, R5 ;  /* 0x000000ffff037224 */ /* 0x000fce00078e0005 */
[----:B------:R-:W-:Y:S05]  /*11a0*/  CALL.REL.NOINC `($__internal_0_$__cuda_sm3x_div_rn_noftz_f32_slowpath) ;  /* 0x0000000400447944 */ /* 0x000fea0003c00000 */
.L_x_18:
[----:B------:R-:W-:Y:S05]  /*11b0*/  BSYNC.RECONVERGENT B0 ;  /* 0x0000000000007941 */ /* 0x000fea0003800200 */
.L_x_17:
[----:B------:R-:W0:Y:S01]  /*11c0*/  LDS R11, [R8+-0x40] ;  /* 0xffffc000080b7984 */ /* 0x000e220000000800 */
[----:B------:R-:W-:Y:S01]  /*11d0*/  FMNMX R0, R0, -UR9, !PT ;  /* 0x8000000900007c09 */ /* 0x000fe2000f800000 */
[----:B------:R-:W-:Y:S01]  /*11e0*/  IMAD.MOV.U32 R3, RZ, RZ, 0x3f000000 ;  /* 0x3f000000ff037424 */ /* 0x000fe200078e00ff */
[----:B------:R-:W1:Y:S01]  /*11f0*/  MUFU.RCP R2, R5 ;  /* 0x0000000500027308 */ /* 0x000e620000001000 */
[----:B------:R-:W-:Y:S01]  /*1200*/  BSSY.RECONVERGENT B0, `(.L_x_19) ;  /* 0x0000011000007945 */ /* 0x000fe20003800200 */
[----:B------:R-:W-:-:S04]  /*1210*/  FMNMX R0, R0, UR9, PT ;  /* 0x0000000900007c09 */ /* 0x000fc8000b800000 */
[----:B------:R-:W-:-:S05]  /*1220*/  LOP3.LUT R3, R3, 0x80000000, R0, 0xb8, !PT ;  /* 0x8000000003037812 */ /* 0x000fca00078eb800 */
[----:B------:R-:W-:-:S06]  /*1230*/  FADD.RZ R3, R0, R3 ;  /* 0x0000000300037221 */ /* 0x000fcc000000c000 */
[----:B------:R-:W2:Y:S01]  /*1240*/  F2I.TRUNC.NTZ R3, R3 ;  /* 0x0000000300037305 */ /* 0x000ea2000020f100 */
[----:B-1----:R-:W-:-:S04]  /*1250*/  FFMA R9, R2, -R5, 1 ;  /* 0x3f80000002097423 */ /* 0x002fc80000000805 */
[----:B------:R-:W-:Y:S01]  /*1260*/  FFMA R0, R2, R9, R2 ;  /* 0x0000000902007223 */ /* 0x000fe20000000002 */
[----:B--2---:R1:W-:Y:S02]  /*1270*/  STG.E.U8 desc[UR6][R6.64+-0x20], R3 ;  /* 0xffffe00306007986 */ /* 0x0043e4000c101106 */
[----:B0-----:R-:W0:Y:S01]  /*1280*/  FCHK P0, R11, R5 ;  /* 0x000000050b007302 */ /* 0x001e220000000000 */
[----:B------:R-:W-:-:S04]  /*1290*/  FFMA R2, R0, R11, RZ ;  /* 0x0000000b00027223 */ /* 0x000fc800000000ff */
[----:B------:R-:W-:-:S04]  /*12a0*/  FFMA R9, R2, -R5, R11 ;  /* 0x8000000502097223 */ /* 0x000fc8000000000b */
[----:B------:R-:W-:Y:S01]  /*12b0*/  FFMA R0, R0, R9, R2 ;  /* 0x0000000900007223 */ /* 0x000fe20000000002 */
[----:B01----:R-:W-:Y:S06]  /*12c0*/  @!P0 BRA `(.L_x_20) ;  /* 0x0000000000108947 */ /* 0x003fec0003800000 */
[----:B------:R-:W-:Y:S01]  /*12d0*/  IMAD.MOV.U32 R0, RZ, RZ, R11 ;  /* 0x000000ffff007224 */ /* 0x000fe200078e000b */
[----:B------:R-:W-:Y:S01]  /*12e0*/  MOV R2, 0x1310 ;  /* 0x0000131000027802 */ /* 0x000fe20000000f00 */
[----:B------:R-:W-:-:S07]  /*12f0*/  IMAD.MOV.U32 R3, RZ, RZ, R5 ;  /* 0x000000ffff037224 */ /* 0x000fce00078e0005 */
[----:B------:R-:W-:Y:S05]  /*1300*/  CALL.REL.NOINC `($__internal_0_$__cuda_sm3x_div_rn_noftz_f32_slowpath) ;  /* 0x0000000000ec7944 */ /* 0x000fea0003c00000 */
.L_x_20:
[----:B------:R-:W-:Y:S05]  /*1310*/  BSYNC.RECONVERGENT B0 ;  /* 0x0000000000007941 */ /* 0x000fea0003800200 */
.L_x_19:
[----:B------:R-:W0:Y:S01]  /*1320*/  LDS R11, [R8] ;  /* 0x00000000080b7984 */ /* 0x000e220000000800 */
        /* <DEDUP_REMOVED lines=20> */
.L_x_22:
[----:B------:R-:W-:Y:S05]  /*1470*/  BSYNC.RECONVERGENT B0 ;  /* 0x0000000000007941 */ /* 0x000fea0003800200 */
.L_x_21:
[----:B------:R-:W0:Y:S01]  /*1480*/  LDS R11, [R8+0x40] ;  /* 0x00004000080b7984 */ /* 0x000e220000000800 */
        /* <DEDUP_REMOVED lines=20> */
.L_x_24:
[----:B------:R-:W-:Y:S05]  /*15d0*/  BSYNC.RECONVERGENT B0 ;  /* 0x0000000000007941 */ /* 0x000fea0003800200 */
.L_x_23:
[----:B------:R-:W-:Y:S01]  /*15e0*/  FMNMX R0, R0, -UR9, !PT ;  /* 0x8000000900007c09 */ /* 0x000fe2000f800000 */
[----:B------:R-:W-:Y:S01]  /*15f0*/  IMAD.MOV.U32 R3, RZ, RZ, 0x3f000000 ;  /* 0x3f000000ff037424 */ /* 0x000fe200078e00ff */
[----:B------:R-:W-:Y:S01]  /*1600*/  IADD3 R9, P1, PT, R6, 0x40, RZ ;  /* 0x0000004006097810 */ /* 0x000fe20007f3e0ff */
[----:B------:R-:W-:Y:S01]  /*1610*/  VIADD R4, R4, 0x40 ;  /* 0x0000004004047836 */ /* 0x000fe20000000000 */
[----:B------:R-:W-:Y:S01]  /*1620*/  FMNMX R0, R0, UR9, PT ;  /* 0x0000000900007c09 */ /* 0x000fe2000b800000 */
[----:B------:R-:W-:Y:S02]  /*1630*/  VIADD R8, R8, 0x100 ;  /* 0x0000010008087836 */ /* 0x000fe40000000000 */
[----:B------:R-:W-:Y:S01]  /*1640*/  IMAD.X R10, RZ, RZ, R7, P1 ;  /* 0x000000ffff0a7224 */ /* 0x000fe200008e0607 */
[----:B------:R-:W-:Y:S02]  /*1650*/  LOP3.LUT R3, R3, 0x80000000, R0, 0xb8, !PT ;  /* 0x8000000003037812 */ /* 0x000fe400078eb800 */
[----:B------:R-:W-:-:S03]  /*1660*/  ISETP.GE.AND P0, PT, R4, UR12, PT ;  /* 0x0000000c04007c0c */ /* 0x000fc6000bf06270 */
[----:B------:R-:W-:-:S06]  /*1670*/  FADD.RZ R3, R0, R3 ;  /* 0x0000000300037221 */ /* 0x000fcc000000c000 */
[----:B------:R-:W0:Y:S02]  /*1680*/  F2I.TRUNC.NTZ R3, R3 ;  /* 0x0000000300037305 */ /* 0x000e24000020f100 */
[----:B0-----:R0:W-:Y:S02]  /*1690*/  STG.E.U8 desc[UR6][R6.64+0x10], R3 ;  /* 0x0000100306007986 */ /* 0x0011e4000c101106 */
[----:B------:R-:W-:Y:S05]  /*16a0*/  @!P0 BRA `(.L_x_25) ;  /* 0xfffffff800808947 */ /* 0x000fea000383ffff */
[----:B------:R-:W-:Y:S05]  /*16b0*/  EXIT ;  /* 0x000000000000794d */ /* 0x000fea0003800000 */
        .weak           $__internal_0_$__cuda_sm3x_div_rn_noftz_f32_slowpath
        .type           $__internal_0_$__cuda_sm3x_div_rn_noftz_f32_slowpath,@function
        .size           $__internal_0_$__cuda_sm3x_div_rn_noftz_f32_slowpath,(.L_x_38 - $__internal_0_$__cuda_sm3x_div_rn_noftz_f32_slowpath)
$__internal_0_$__cuda_sm3x_div_rn_noftz_f32_slowpath:
[----:B------:R-:W-:Y:S01]  /*16c0*/  SHF.R.U32.HI R14, RZ, 0x17, R3 ;  /* 0x00000017ff0e7819 */ /* 0x000fe20000011603 */
[----:B------:R-:W-:Y:S01]  /*16d0*/  BSSY.RECONVERGENT B2, `(.L_x_26) ;  /* 0x0000062000027945 */ /* 0x000fe20003800200 */
[----:B------:R-:W-:Y:S02]  /*16e0*/  SHF.R.U32.HI R15, RZ, 0x17, R0 ;  /* 0x00000017ff0f7819 */ /* 0x000fe40000011600 */
[----:B------:R-:W-:Y:S02]  /*16f0*/  LOP3.LUT R14, R14, 0xff, RZ, 0xc0, !PT ;  /* 0x000000ff0e0e7812 */ /* 0x000fe400078ec0ff */
[----:B------:R-:W-:-:S03]  /*1700*/  LOP3.LUT R20, R15, 0xff, RZ, 0xc0, !PT ;  /* 0x000000ff0f147812 */ /* 0x000fc600078ec0ff */
[----:B------:R-:W-:Y:S02]  /*1710*/  VIADD R17, R14, 0xffffffff ;  /* 0xffffffff0e117836 */ /* 0x000fe40000000000 */
[----:B------:R-:W-:-:S03]  /*1720*/  VIADD R16, R20, 0xffffffff ;  /* 0xffffffff14107836 */ /* 0x000fc60000000000 */
[----:B------:R-:W-:-:S04]  /*1730*/  ISETP.GT.U32.AND P0, PT, R17, 0xfd, PT ;  /* 0x000000fd1100780c */ /* 0x000fc80003f04070 */
[----:B------:R-:W-:-:S13]  /*1740*/  ISETP.GT.U32.OR P0, PT, R16, 0xfd, P0 ;  /* 0x000000fd1000780c */ /* 0x000fda0000704470 */
[----:B------:R-:W-:Y:S01]  /*1750*/  @!P0 IMAD.MOV.U32 R15, RZ, RZ, RZ ;  /* 0x000000ffff0f8224 */ /* 0x000fe200078e00ff */
[----:B------:R-:W-:Y:S06]  /*1760*/  @!P0 BRA `(.L_x_27) ;  /* 0x00000000005c8947 */ /* 0x000fec0003800000 */
[----:B------:R-:W-:Y:S02]  /*1770*/  FSETP.GTU.FTZ.AND P0, PT, |R0|, +INF , PT ;  /* 0x7f8000000000780b */ /* 0x000fe40003f1c200 */
[----:B------:R-:W-:-:S04]  /*1780*/  FSETP.GTU.FTZ.AND P1, PT, |R3|, +INF , PT ;  /* 0x7f8000000300780b */ /* 0x000fc80003f3c200 */
[----:B------:R-:W-:-:S13]  /*1790*/  PLOP3.LUT P0, PT, P0, P1, PT, 0xf8, 0x8f ;  /* 0x00000000008f781c */ /* 0x000fda0000703f70 */
[----:B------:R-:W-:Y:S05]  /*17a0*/  @P0 BRA `(.L_x_28) ;  /* 0x00000004004c0947 */ /* 0x000fea0003800000 */
[----:B------:R-:W-:-:S13]  /*17b0*/  LOP3.LUT P0, RZ, R3, 0x7fffffff, R0, 0xc8, !PT ;  /* 0x7fffffff03ff7812 */ /* 0x000fda000780c800 */
[----:B------:R-:W-:Y:S05]  /*17c0*/  @!P0 BRA `(.L_x_29) ;  /* 0x00000004003c8947 */ /* 0x000fea0003800000 */
[C---:B------:R-:W-:Y:S02]  /*17d0*/  FSETP.NEU.FTZ.AND P2, PT, |R0|.reuse, +INF , PT ;  /* 0x7f8000000000780b */ /* 0x040fe40003f5d200 */
[----:B------:R-:W-:Y:S02]  /*17e0*/  FSETP.NEU.FTZ.AND P1, PT, |R3|, +INF , PT ;  /* 0x7f8000000300780b */ /* 0x000fe40003f3d200 */
[----:B------:R-:W-:-:S11]  /*17f0*/  FSETP.NEU.FTZ.AND P0, PT, |R0|, +INF , PT ;  /* 0x7f8000000000780b */ /* 0x000fd60003f1d200 */
[----:B------:R-:W-:Y:S05]  /*1800*/  @!P1 BRA !P2, `(.L_x_29) ;  /* 0x00000004002c9947 */ /* 0x000fea0005000000 */
[----:B------:R-:W-:-:S04]  /*1810*/  LOP3.LUT P2, RZ, R0, 0x7fffffff, RZ, 0xc0, !PT ;  /* 0x7fffffff00ff7812 */ /* 0x000fc8000784c0ff */
[----:B------:R-:W-:-:S13]  /*1820*/  PLOP3.LUT P1, PT, P1, P2, PT, 0x2f, 0xf2 ;  /* 0x0000000000f2781c */ /* 0x000fda0000f24577 */
[----:B------:R-:W-:Y:S05]  /*1830*/  @P1 BRA `(.L_x_30) ;  /* 0x0000000400181947 */ /* 0x000fea0003800000 */
[----:B------:R-:W-:-:S04]  /*1840*/  LOP3.LUT P1, RZ, R3, 0x7fffffff, RZ, 0xc0, !PT ;  /* 0x7fffffff03ff7812 */ /* 0x000fc8000782c0ff */
[----:B------:R-:W-:-:S13]  /*1850*/  PLOP3.LUT P0, PT, P0, P1, PT, 0x2f, 0xf2 ;  /* 0x0000000000f2781c */ /* 0x000fda0000702577 */
[----:B------:R-:W-:Y:S05]  /*1860*/  @P0 BRA `(.L_x_31) ;  /* 0x0000000400000947 */ /* 0x000fea0003800000 */
[----:B------:R-:W-:Y:S02]  /*1870*/  ISETP.GE.AND P0, PT, R16, RZ, PT ;  /* 0x000000ff1000720c */ /* 0x000fe40003f06270 */
[----:B------:R-:W-:-:S11]  /*1880*/  ISETP.GE.AND P1, PT, R17, RZ, PT ;  /* 0x000000ff1100720c */ /* 0x000fd60003f26270 */
[----:B------:R-:W-:Y:S02]  /*1890*/  @P0 IMAD.MOV.U32 R15, RZ, RZ, RZ ;  /* 0x000000ffff0f0224 */ /* 0x000fe400078e00ff */
[----:B------:R-:W-:Y:S01]  /*18a0*/  @!P0 FFMA R0, R0, 1.84467440737095516160e+19, RZ ;  /* 0x5f80000000008823 */ /* 0x000fe200000000ff */
[----:B------:R-:W-:Y:S02]  /*18b0*/  @!P0 IMAD.MOV.U32 R15, RZ, RZ, -0x40 ;  /* 0xffffffc0ff0f8424 */ /* 0x000fe400078e00ff */
[----:B------:R-:W-:Y:S02]  /*18c0*/  @!P1 FFMA R3, R3, 1.84467440737095516160e+19, RZ ;  /* 0x5f80000003039823 */ /* 0x000fe400000000ff */
[----:B------:R-:W-:-:S07]  /*18d0*/  @!P1 VIADD R15, R15, 0x40 ;  /* 0x000000400f0f9836 */ /* 0x000fce0000000000 */
.L_x_27:
[----:B------:R-:W-:Y:S01]  /*18e0*/  LEA R16, R14, 0xc0800000, 0x17 ;  /* 0xc08000000e107811 */ /* 0x000fe200078eb8ff */
[----:B------:R-:W-:Y:S04]  /*18f0*/  BSSY.RECONVERGENT B3, `(.L_x_32) ;  /* 0x0000036000037945 */ /* 0x000fe80003800200 */
[----:B------:R-:W-:Y:S02]  /*1900*/  IMAD.IADD R18, R3, 0x1, -R16 ;  /* 0x0000000103127824 */ /* 0x000fe400078e0a10 */
[----:B------:R-:W-:Y:S02]  /*1910*/  VIADD R3, R20, 0xffffff81 ;  /* 0xffffff8114037836 */ /* 0x000fe40000000000 */
[----:B------:R-:W0:Y:S01]  /*1920*/  MUFU.RCP R17, R18 ;  /* 0x0000001200117308 */ /* 0x000e220000001000 */
[----:B------:R-:W-:Y:S01]  /*1930*/  FADD.FTZ R19, -R18, -RZ ;  /* 0x800000ff12137221 */ /* 0x000fe20000010100 */
[C---:B------:R-:W-:Y:S01]  /*1940*/  IMAD R0, R3.reuse, -0x800000, R0 ;  /* 0xff80000003007824 */ /* 0x040fe200078e0200 */
[----:B------:R-:W-:-:S05]  /*1950*/  IADD3 R14, PT, PT, R3, 0x7f, -R14 ;  /* 0x0000007f030e7810 */ /* 0x000fca0007ffe80e */
[----:B------:R-:W-:Y:S02]  /*1960*/  IMAD.IADD R14, R14, 0x1, R15 ;  /* 0x000000010e0e7824 */ /* 0x000fe400078e020f */
[----:B0-----:R-:W-:-:S04]  /*1970*/  FFMA R16, R17, R19, 1 ;  /* 0x3f80000011107423 */ /* 0x001fc80000000013 */
[----:B------:R-:W-:-:S04]  /*1980*/  FFMA R17, R17, R16, R17 ;  /* 0x0000001011117223 */ /* 0x000fc80000000011 */
[----:B------:R-:W-:-:S04]  /*1990*/  FFMA R16, R0, R17, RZ ;  /* 0x0000001100107223 */ /* 0x000fc800000000ff */
[----:B------:R-:W-:-:S04]  /*19a0*/  FFMA R20, R19, R16, R0 ;  /* 0x0000001013147223 */ /* 0x000fc80000000000 */
[----:B------:R-:W-:-:S04]  /*19b0*/  FFMA R16, R17, R20, R16 ;  /* 0x0000001411107223 */ /* 0x000fc80000000010 */
[----:B------:R-:W-:-:S04]  /*19c0*/  FFMA R19, R19, R16, R0 ;  /* 0x0000001013137223 */ /* 0x000fc80000000000 */
[----:B------:R-:W-:-:S05]  /*19d0*/  FFMA R0, R17, R19, R16 ;  /* 0x0000001311007223 */ /* 0x000fca0000000010 */
[----:B------:R-:W-:-:S04]  /*19e0*/  SHF.R.U32.HI R3, RZ, 0x17, R0 ;  /* 0x00000017ff037819 */ /* 0x000fc80000011600 */
[----:B------:R-:W-:-:S05]  /*19f0*/  LOP3.LUT R3, R3, 0xff, RZ, 0xc0, !PT ;  /* 0x000000ff03037812 */ /* 0x000fca00078ec0ff */
[----:B------:R-:W-:-:S04]  /*1a00*/  IMAD.IADD R18, R3, 0x1, R14 ;  /* 0x0000000103127824 */ /* 0x000fc800078e020e */
[----:B------:R-:W-:-:S05]  /*1a10*/  VIADD R3, R18, 0xffffffff ;  /* 0xffffffff12037836 */ /* 0x000fca0000000000 */
[----:B------:R-:W-:-:S13]  /*1a20*/  ISETP.GE.U32.AND P0, PT, R3, 0xfe, PT ;  /* 0x000000fe0300780c */ /* 0x000fda0003f06070 */
[----:B------:R-:W-:Y:S05]  /*1a30*/  @!P0 BRA `(.L_x_33) ;  /* 0x0000000000808947 */ /* 0x000fea0003800000 */
[----:B------:R-:W-:-:S13]  /*1a40*/  ISETP.GT.AND P0, PT, R18, 0xfe, PT ;  /* 0x000000fe1200780c */ /* 0x000fda0003f04270 */
[----:B------:R-:W-:Y:S05]  /*1a50*/  @P0 BRA `(.L_x_34) ;  /* 0x00000000006c0947 */ /* 0x000fea0003800000 */
[----:B------:R-:W-:-:S13]  /*1a60*/  ISETP.GE.AND P0, PT, R18, 0x1, PT ;  /* 0x000000011200780c */ /* 0x000fda0003f06270 */
[----:B------:R-:W-:Y:S05]  /*1a70*/  @P0 BRA `(.L_x_35) ;  /* 0x0000000000740947 */ /* 0x000fea0003800000 */
[----:B------:R-:W-:Y:S02]  /*1a80*/  ISETP.GE.AND P0, PT, R18, -0x18, PT ;  /* 0xffffffe81200780c */ /* 0x000fe40003f06270 */
[----:B------:R-:W-:-:S11]  /*1a90*/  LOP3.LUT R0, R0, 0x80000000, RZ, 0xc0, !PT ;  /* 0x8000000000007812 */ /* 0x000fd600078ec0ff */
[----:B------:R-:W-:Y:S05]  /*1aa0*/  @!P0 BRA `(.L_x_35) ;  /* 0x0000000000688947 */ /* 0x000fea0003800000 */
[-CC-:B------:R-:W-:Y:S01]  /*1ab0*/  FFMA.RZ R3, R17, R19.reuse, R16.reuse ;  /* 0x0000001311037223 */ /* 0x180fe2000000c010 */
[C---:B------:R-:W-:Y:S01]  /*1ac0*/  VIADD R15, R18.reuse, 0x20 ;  /* 0x00000020120f7836 */ /* 0x040fe20000000000 */
[C---:B------:R-:W-:Y:S02]  /*1ad0*/  ISETP.NE.AND P2, PT, R18.reuse, RZ, PT ;  /* 0x000000ff1200720c */ /* 0x040fe40003f45270 */
[----:B------:R-:W-:Y:S02]  /*1ae0*/  ISETP.NE.AND P1, PT, R18, RZ, PT ;  /* 0x000000ff1200720c */ /* 0x000fe40003f25270 */
[----:B------:R-:W-:Y:S01]  /*1af0*/  LOP3.LUT R14, R3, 0x7fffff, RZ, 0xc0, !PT ;  /* 0x007fffff030e7812 */ /* 0x000fe200078ec0ff */
[CCC-:B------:R-:W-:Y:S01]  /*1b00*/  FFMA.RP R3, R17.reuse, R19.reuse, R16.reuse ;  /* 0x0000001311037223 */ /* 0x1c0fe20000008010 */
[----:B------:R-:W-:Y:S01]  /*1b10*/  FFMA.RM R16, R17, R19, R16 ;  /* 0x0000001311107223 */ /* 0x000fe20000004010 */
[----:B------:R-:W-:Y:S01]  /*1b20*/  IMAD.MOV R17, RZ, RZ, -R18 ;  /* 0x000000ffff117224 */ /* 0x000fe200078e0a12 */
[----:B------:R-:W-:-:S03]  /*1b30*/  LOP3.LUT R14, R14, 0x800000, RZ, 0xfc, !PT ;  /* 0x008000000e0e7812 */ /* 0x000fc600078efcff */
[----:B------:R-:W-:Y:S02]  /*1b40*/  FSETP.NEU.FTZ.AND P0, PT, R3, R16, PT ;  /* 0x000000100300720b */ /* 0x000fe40003f1d000 */
[----:B------:R-:W-:Y:S02]  /*1b50*/  SHF.L.U32 R15, R14, R15, RZ ;  /* 0x0000000f0e0f7219 */ /* 0x000fe400000006ff */
[----:B------:R-:W-:Y:S02]  /*1b60*/  SEL R3, R17, RZ, P2 ;  /* 0x000000ff11037207 */ /* 0x000fe40001000000 */
[----:B------:R-:W-:Y:S02]  /*1b70*/  ISETP.NE.AND P1, PT, R15, RZ, P1 ;  /* 0x000000ff0f00720c */ /* 0x000fe40000f25270 */
[----:B------:R-:W-:Y:S02]  /*1b80*/  SHF.R.U32.HI R3, RZ, R3, R14 ;  /* 0x00000003ff037219 */ /* 0x000fe4000001160e */
[----:B------:R-:W-:-:S02]  /*1b90*/  PLOP3.LUT P0, PT, P0, P1, PT, 0xf8, 0x8f ;  /* 0x00000000008f781c */ /* 0x000fc40000703f70 */
[----:B------:R-:W-:Y:S02]  /*1ba0*/  SHF.R.U32.HI R15, RZ, 0x1, R3 ;  /* 0x00000001ff0f7819 */ /* 0x000fe40000011603 */
[----:B------:R-:W-:-:S04]  /*1bb0*/  SEL R14, RZ, 0x1, !P0 ;  /* 0x00000001ff0e7807 */ /* 0x000fc80004000000 */
[----:B------:R-:W-:-:S04]  /*1bc0*/  LOP3.LUT R14, R14, 0x1, R15, 0xf8, !PT ;  /* 0x000000010e0e7812 */ /* 0x000fc800078ef80f */
[----:B------:R-:W-:-:S05]  /*1bd0*/  LOP3.LUT R14, R14, R3, RZ, 0xc0, !PT ;  /* 0x000000030e0e7212 */ /* 0x000fca00078ec0ff */
[----:B------:R-:W-:-:S05]  /*1be0*/  IMAD.IADD R15, R15, 0x1, R14 ;  /* 0x000000010f0f7824 */ /* 0x000fca00078e020e */
[----:B------:R-:W-:Y:S01]  /*1bf0*/  LOP3.LUT R0, R15, R0, RZ, 0xfc, !PT ;  /* 0x000000000f007212 */ /* 0x000fe200078efcff */
[----:B------:R-:W-:Y:S06]  /*1c00*/  BRA `(.L_x_35) ;  /* 0x0000000000107947 */ /* 0x000fec0003800000 */
.L_x_34:
[----:B------:R-:W-:-:S04]  /*1c10*/  LOP3.LUT R0, R0, 0x80000000, RZ, 0xc0, !PT ;  /* 0x8000000000007812 */ /* 0x000fc800078ec0ff */
[----:B------:R-:W-:Y:S01]  /*1c20*/  LOP3.LUT R0, R0, 0x7f800000, RZ, 0xfc, !PT ;  /* 0x7f80000000007812 */ /* 0x000fe200078efcff */
[----:B------:R-:W-:Y:S06]  /*1c30*/  BRA `(.L_x_35) ;  /* 0x0000000000047947 */ /* 0x000fec0003800000 */
.L_x_33:
[----:B------:R-:W-:-:S07]  /*1c40*/  IMAD R0, R14, 0x800000, R0 ;  /* 0x008000000e007824 */ /* 0x000fce00078e0200 */
.L_x_35:
[----:B------:R-:W-:Y:S05]  /*1c50*/  BSYNC.RECONVERGENT B3 ;  /* 0x0000000000037941 */ /* 0x000fea0003800200 */
.L_x_32:
[----:B------:R-:W-:Y:S05]  /*1c60*/  BRA `(.L_x_36) ;  /* 0x0000000000207947 */ /* 0x000fea0003800000 */
.L_x_31:
[----:B------:R-:W-:-:S04]  /*1c70*/  LOP3.LUT R0, R3, 0x80000000, R0, 0x48, !PT ;  /* 0x8000000003007812 */ /* 0x000fc800078e4800 */
[----:B------:R-:W-:Y:S01]  /*1c80*/  LOP3.LUT R0, R0, 0x7f800000, RZ, 0xfc, !PT ;  /* 0x7f80000000007812 */ /* 0x000fe200078efcff */
[----:B------:R-:W-:Y:S06]  /*1c90*/  BRA `(.L_x_36) ;  /* 0x0000000000147947 */ /* 0x000fec0003800000 */
.L_x_30:
[----:B------:R-:W-:Y:S01]  /*1ca0*/  LOP3.LUT R0, R3, 0x80000000, R0, 0x48, !PT ;  /* 0x8000000003007812 */ /* 0x000fe200078e4800 */
[----:B------:R-:W-:Y:S06]  /*1cb0*/  BRA `(.L_x_36) ;  /* 0x00000000000c7947 */ /* 0x000fec0003800000 */
.L_x_29:
[----:B------:R-:W0:Y:S01]  /*1cc0*/  MUFU.RSQ R0, -QNAN ;  /* 0xffc0000000007908 */ /* 0x000e220000001400 */
[----:B------:R-:W-:Y:S05]  /*1cd0*/  BRA `(.L_x_36) ;  /* 0x0000000000047947 */ /* 0x000fea0003800000 */
.L_x_28:
[----:B------:R-:W-:-:S07]  /*1ce0*/  FADD.FTZ R0, R0, R3 ;  /* 0x0000000300007221 */ /* 0x000fce0000010000 */
.L_x_36:
[----:B------:R-:W-:Y:S05]  /*1cf0*/  BSYNC.RECONVERGENT B2 ;  /* 0x0000000000027941 */ /* 0x000fea0003800200 */
.L_x_26:
[----:B------:R-:W-:-:S04]  /*1d00*/  IMAD.MOV.U32 R3, RZ, RZ, 0x0 ;  /* 0x00000000ff037424 */ /* 0x000fc800078e00ff */
[----:B0-----:R-:W-:Y:S05]  /*1d10*/  RET.REL.NODEC R2 `(_Z16group_quant_int8PKfPaPfiiff) ;  /* 0xffffffe002b87950 */ /* 0x001fea0003c3ffff */
.L_x_37:
[----:B------:R-:W-:-:S00]  /*1d20*/  BRA `(.L_x_37) ;  /* 0xfffffffc00fc7947 */ /* 0x000fc0000383ffff */
[----:B------:R-:W-:-:S00]  /*1d30*/  NOP ;  /* 0x0000000000007918 */ /* 0x000fc00000000000 */
        /* <DEDUP_REMOVED lines=12> */
.L_x_38:


//--------------------- .nv.shared._Z16group_quant_int8PKfPaPfiiff --------------------------
	.section	.nv.shared._Z16group_quant_int8PKfPaPfiiff,"aw",@nobits
	.sectionflags	@""
	.align	16
	.zero		1024


//--------------------- .nv.shared.reserved.0     --------------------------
	.section	.nv.shared.reserved.0,"aw",@nobits
	.weak		__nv_reservedSMEM_offset_0_alias
	.size		__nv_reservedSMEM_offset_0_alias, 0, 64
	.other		__nv_reservedSMEM_offset_0_alias,@"STO_CUDA_RESERVED_SHARED STV_DEFAULT"
__nv_reservedSMEM_offset_0_alias:
	.zero		0
	.zero		64


//--------------------- .nv.constant0._Z16group_quant_int8PKfPaPfiiff --------------------------
	.section	.nv.constant0._Z16group_quant_int8PKfPaPfiiff,"a",@progbits
	.sectionflags	@""
	.align	4
.nv.constant0._Z16group_quant_int8PKfPaPfiiff:
	.zero		936


//--------------------- SYMBOLS --------------------------

	.type		.nv.reservedSmem.offset0,@object
	.size		.nv.reservedSmem.offset0,0x4
	.type		.nv.reservedSmem.cap,@object
	.size		.nv.reservedSmem.cap,0x4
